	.target	sm_90a

	.elftype	@"ET_EXEC"


//--------------------- .note.nv.tkinfo           --------------------------
	.section	.note.nv.tkinfo,"",@"SHT_NOTE"
	.sectionflags	@"SHF_NOTE_NV_TKINFO"
	.tkinfo
        /*0018*/ 	.word	0x00000002
        /*0030*/ 	.string	""
        /*0030*/ 	.string	"ptxas"
        /*0030*/ 	.string	"Cuda compilation tools, release 13.0, V13.0.88"
        /*0030*/ 	.string	"Build cuda_13.0.r13.0/compiler.36424714_0"
        /*0030*/ 	.string	"-arch sm_90a -m 64 "



//--------------------- .note.nv.cuinfo           --------------------------
	.section	.note.nv.cuinfo,"",@"SHT_NOTE"
	.sectionflags	@"SHF_NOTE_NV_CUINFO"
        /*0018*/ 	.short	0x0002
        /*001a*/ 	.short	0x005a
        /*001c*/ 	.short	0x0082
	.zero		2


//--------------------- .nv.info                  --------------------------
	.section	.nv.info,"",@"SHT_CUDA_INFO"
	.align	4


	//----- nvinfo : EIATTR_REGCOUNT
	.align		4
        /*0000*/ 	.byte	0x04, 0x2f
        /*0002*/ 	.short	(.L_15 - .L_14)
	.align		4
.L_14:
        /*0004*/ 	.word	index@(_ZN7cutlass13device_kernelINS_4gemm6kernel13GemmUniversalIN4cute5tupleIJiiiiEEENS1_10collective13CollectiveMmaINS1_34MainloopSm90TmaGmmaWarpSpecializedILi4ENS5_IJNS4_1CILi1EEESB_SB_EEENS1_32KernelTmaWarpSpecializedPingpongEEENS5_IJNSA_ILi64EEENSA_ILi128EEESF_EEENS_10tfloat32_tENS5_IJlSB_lEEESI_SJ_NS4_8TiledMMAINS4_8MMA_AtomIJNS4_4SM904GMMA30MMA_64x128x8_F32TF32TF32_SS_TNILNSN_7ScaleInE1ELSP_1EEEEEENS4_6LayoutISC_NS5_IJNSA_ILi0EEEST_ST_EEEEENS5_IJNS4_10UnderscoreESW_SW_EEEEENS4_13SM90_TMA_LOADENS4_14ComposedLayoutINS4_7SwizzleILi3ELi4ELi3EEENS4_18smem_ptr_flag_bitsILi32EEENSS_INS5_IJNSA_ILi8EEENSA_ILi32EEEEEENS5_IJS16_SB_EEEEEEEvNS4_8identityESZ_S1A_vS1B_EENS_8epilogue10collective6detail29Sm90TmaWarpSpecializedAdapterINS1E_15DefaultEpilogueISI_SJ_SJ_NS1D_6thread17LinearCombinationISI_Li1EffLNS1I_9ScaleType4KindE0ELNS_15FloatRoundStyleE2ESI_EENS1_15EpilogueDefaultEEEEEvvEEEEvNT_6ParamsE)
        /*0008*/ 	.word	0x000000a8


	//----- nvinfo : EIATTR_FRAME_SIZE
	.align		4
.L_15:
        /*000c*/ 	.byte	0x04, 0x11
        /*000e*/ 	.short	(.L_17 - .L_16)
	.align		4
.L_16:
        /*0010*/ 	.word	index@(_ZN7cutlass13device_kernelINS_4gemm6kernel13GemmUniversalIN4cute5tupleIJiiiiEEENS1_10collective13CollectiveMmaINS1_34MainloopSm90TmaGmmaWarpSpecializedILi4ENS5_IJNS4_1CILi1EEESB_SB_EEENS1_32KernelTmaWarpSpecializedPingpongEEENS5_IJNSA_ILi64EEENSA_ILi128EEESF_EEENS_10tfloat32_tENS5_IJlSB_lEEESI_SJ_NS4_8TiledMMAINS4_8MMA_AtomIJNS4_4SM904GMMA30MMA_64x128x8_F32TF32TF32_SS_TNILNSN_7ScaleInE1ELSP_1EEEEEENS4_6LayoutISC_NS5_IJNSA_ILi0EEEST_ST_EEEEENS5_IJNS4_10UnderscoreESW_SW_EEEEENS4_13SM90_TMA_LOADENS4_14ComposedLayoutINS4_7SwizzleILi3ELi4ELi3EEENS4_18smem_ptr_flag_bitsILi32EEENSS_INS5_IJNSA_ILi8EEENSA_ILi32EEEEEENS5_IJS16_SB_EEEEEEEvNS4_8identityESZ_S1A_vS1B_EENS_8epilogue10collective6detail29Sm90TmaWarpSpecializedAdapterINS1E_15DefaultEpilogueISI_SJ_SJ_NS1D_6thread17LinearCombinationISI_Li1EffLNS1I_9ScaleType4KindE0ELNS_15FloatRoundStyleE2ESI_EENS1_15EpilogueDefaultEEEEEvvEEEEvNT_6ParamsE)
        /*0014*/ 	.word	0x00000000


	//----- nvinfo : EIATTR_MIN_STACK_SIZE
	.align		4
.L_17:
        /*0018*/ 	.byte	0x04, 0x12
        /*001a*/ 	.short	(.L_19 - .L_18)
	.align		4
.L_18:
        /*001c*/ 	.word	index@(_ZN7cutlass13device_kernelINS_4gemm6kernel13GemmUniversalIN4cute5tupleIJiiiiEEENS1_10collective13CollectiveMmaINS1_34MainloopSm90TmaGmmaWarpSpecializedILi4ENS5_IJNS4_1CILi1EEESB_SB_EEENS1_32KernelTmaWarpSpecializedPingpongEEENS5_IJNSA_ILi64EEENSA_ILi128EEESF_EEENS_10tfloat32_tENS5_IJlSB_lEEESI_SJ_NS4_8TiledMMAINS4_8MMA_AtomIJNS4_4SM904GMMA30MMA_64x128x8_F32TF32TF32_SS_TNILNSN_7ScaleInE1ELSP_1EEEEEENS4_6LayoutISC_NS5_IJNSA_ILi0EEEST_ST_EEEEENS5_IJNS4_10UnderscoreESW_SW_EEEEENS4_13SM90_TMA_LOADENS4_14ComposedLayoutINS4_7SwizzleILi3ELi4ELi3EEENS4_18smem_ptr_flag_bitsILi32EEENSS_INS5_IJNSA_ILi8EEENSA_ILi32EEEEEENS5_IJS16_SB_EEEEEEEvNS4_8identityESZ_S1A_vS1B_EENS_8epilogue10collective6detail29Sm90TmaWarpSpecializedAdapterINS1E_15DefaultEpilogueISI_SJ_SJ_NS1D_6thread17LinearCombinationISI_Li1EffLNS1I_9ScaleType4KindE0ELNS_15FloatRoundStyleE2ESI_EENS1_15EpilogueDefaultEEEEEvvEEEEvNT_6ParamsE)
        /*0020*/ 	.word	0x00000000
.L_19:


//--------------------- .nv.compat                --------------------------
	.section	.nv.compat,"",@"SHT_CUDA_COMPAT_INFO"
	.align	4
        /*0000*/ 	.byte	0x02, 0x09, 0x01, 0x00, 0x02, 0x02, 0x04, 0x00, 0x02, 0x05, 0x05, 0x00, 0x03, 0x07, 0x01, 0x01
        /*0010*/ 	.byte	0x02, 0x03, 0x01, 0x00, 0x02, 0x06, 0x01, 0x00, 0x04, 0x0b, 0x08, 0x00, 0x00, 0x00, 0x00, 0x00
        /*0020*/ 	.byte	0x00, 0x00, 0x00, 0x00


//--------------------- .nv.info._ZN7cutlass13device_kernelINS_4gemm6kernel13GemmUniversalIN4cute5tupleIJiiiiEEENS1_10collective13CollectiveMmaINS1_34MainloopSm90TmaGmmaWarpSpecializedILi4ENS5_IJNS4_1CILi1EEESB_SB_EEENS1_32KernelTmaWarpSpecializedPingpongEEENS5_IJNSA_ILi64EEENSA_ILi128EEESF_EEENS_10tfloat32_tENS5_IJlSB_lEEESI_SJ_NS4_8TiledMMAINS4_8MMA_AtomIJNS4_4SM904GMMA30MMA_64x128x8_F32TF32TF32_SS_TNILNSN_7ScaleInE1ELSP_1EEEEEENS4_6LayoutISC_NS5_IJNSA_ILi0EEEST_ST_EEEEENS5_IJNS4_10UnderscoreESW_SW_EEEEENS4_13SM90_TMA_LOADENS4_14ComposedLayoutINS4_7SwizzleILi3ELi4ELi3EEENS4_18smem_ptr_flag_bitsILi32EEENSS_INS5_IJNSA_ILi8EEENSA_ILi32EEEEEENS5_IJS16_SB_EEEEEEEvNS4_8identityESZ_S1A_vS1B_EENS_8epilogue10collective6detail29Sm90TmaWarpSpecializedAdapterINS1E_15DefaultEpilogueISI_SJ_SJ_NS1D_6thread17LinearCombinationISI_Li1EffLNS1I_9ScaleType4KindE0ELNS_15FloatRoundStyleE2ESI_EENS1_15EpilogueDefaultEEEEEvvEEEEvNT_6ParamsE --------------------------
	.section	.nv.info._ZN7cutlass13device_kernelINS_4gemm6kernel13GemmUniversalIN4cute5tupleIJiiiiEEENS1_10collective13CollectiveMmaINS1_34MainloopSm90TmaGmmaWarpSpecializedILi4ENS5_IJNS4_1CILi1EEESB_SB_EEENS1_32KernelTmaWarpSpecializedPingpongEEENS5_IJNSA_ILi64EEENSA_ILi128EEESF_EEENS_10tfloat32_tENS5_IJlSB_lEEESI_SJ_NS4_8TiledMMAINS4_8MMA_AtomIJNS4_4SM904GMMA30MMA_64x128x8_F32TF32TF32_SS_TNILNSN_7ScaleInE1ELSP_1EEEEEENS4_6LayoutISC_NS5_IJNSA_ILi0EEEST_ST_EEEEENS5_IJNS4_10UnderscoreESW_SW_EEEEENS4_13SM90_TMA_LOADENS4_14ComposedLayoutINS4_7SwizzleILi3ELi4ELi3EEENS4_18smem_ptr_flag_bitsILi32EEENSS_INS5_IJNSA_ILi8EEENSA_ILi32EEEEEENS5_IJS16_SB_EEEEEEEvNS4_8identityESZ_S1A_vS1B_EENS_8epilogue10collective6detail29Sm90TmaWarpSpecializedAdapterINS1E_15DefaultEpilogueISI_SJ_SJ_NS1D_6thread17LinearCombinationISI_Li1EffLNS1I_9ScaleType4KindE0ELNS_15FloatRoundStyleE2ESI_EENS1_15EpilogueDefaultEEEEEvvEEEEvNT_6ParamsE,"",@"SHT_CUDA_INFO"
	.sectionflags	@""
	.align	4


	//----- nvinfo : EIATTR_CUDA_API_VERSION
	.align		4
        /*0000*/ 	.byte	0x04, 0x37
        /*0002*/ 	.short	(.L_21 - .L_20)
.L_20:
        /*0004*/ 	.word	0x00000082


	//----- nvinfo : EIATTR_KPARAM_INFO
	.align		4
.L_21:
        /*0008*/ 	.byte	0x04, 0x17
        /*000a*/ 	.short	(.L_23 - .L_22)
.L_22:
        /*000c*/ 	.word	0x00000000
        /*0010*/ 	.short	0x0000
        /*0012*/ 	.short	0x0070
        /*0014*/ 	.byte	0x00, 0xf0, 0x01, 0x10


	//----- nvinfo : EIATTR_SPARSE_MMA_MASK
	.align		4
.L_23:
        /*0018*/ 	.byte	0x03, 0x50
        /*001a*/ 	.short	0x0000


	//----- nvinfo : EIATTR_MAXREG_COUNT
	.align		4
        /*001c*/ 	.byte	0x03, 0x1b
        /*001e*/ 	.short	0x00a8


	//----- nvinfo : EIATTR_NUM_BARRIERS
	.align		4
        /*0020*/ 	.byte	0x02, 0x4c
        /*0022*/ 	.byte	0x01
	.zero		1


	//----- nvinfo : EIATTR_EXTERNS
	.align		4
        /*0024*/ 	.byte	0x04, 0x0f
        /*0026*/ 	.short	(.L_25 - .L_24)


	//   ....[0]....
	.align		4
.L_24:
        /*0028*/ 	.word	index@(__assertfail)


	//----- nvinfo : EIATTR_MERCURY_ISA_VERSION
	.align		4
.L_25:
        /*002c*/ 	.byte	0x03, 0x5f
        /*002e*/ 	.short	0x0101


	//----- nvinfo : EIATTR_INT_WARP_WIDE_INSTR_OFFSETS
	.align		4
        /*0030*/ 	.byte	0x04, 0x31
        /*0032*/ 	.short	(.L_27 - .L_26)


	//   ....[0]....
.L_26:
        /*0034*/ 	.word	0x00000470


	//   ....[1]....
        /*0038*/ 	.word	0x00000490


	//   ....[2]....
        /*003c*/ 	.word	0x00000510


	//   ....[3]....
        /*0040*/ 	.word	0x00000520


	//   ....[4]....
        /*0044*/ 	.word	0x00000530


	//   ....[5]....
        /*0048*/ 	.word	0x00000550


	//   ....[6]....
        /*004c*/ 	.word	0x000005b0


	//   ....[7]....
        /*0050*/ 	.word	0x000005d0


	//----- nvinfo : EIATTR_COOP_GROUP_MASK_REGIDS
	.align		4
.L_27:
        /*0054*/ 	.byte	0x04, 0x29
        /*0056*/ 	.short	(.L_29 - .L_28)


	//   ....[0]....
.L_28:
        /*0058*/ 	.word	0xffffffff


	//   ....[1]....
        /*005c*/ 	.word	0xffffffff


	//   ....[2]....
        /*0060*/ 	.word	0xffffffff


	//   ....[3]....
        /*0064*/ 	.word	0xffffffff


	//   ....[4]....
        /*0068*/ 	.word	0xffffffff


	//   ....[5]....
        /*006c*/ 	.word	0xffffffff


	//----- nvinfo : EIATTR_COOP_GROUP_INSTR_OFFSETS
	.align		4
.L_29:
        /*0070*/ 	.byte	0x04, 0x28
        /*0072*/ 	.short	(.L_31 - .L_30)


	//   ....[0]....
.L_30:
        /*0074*/ 	.word	0x00000050


	//   ....[1]....
        /*0078*/ 	.word	0x00000080


	//   ....[2]....
        /*007c*/ 	.word	0x00000180


	//   ....[3]....
        /*0080*/ 	.word	0x00000390


	//   ....[4]....
        /*0084*/ 	.word	0x000003d0


	//   ....[5]....
        /*0088*/ 	.word	0x00000410


	//----- nvinfo : EIATTR_REG_RECONFIG
	.align		4
.L_31:
        /*008c*/ 	.byte	0x01, 0x54
	.zero		2


	//----- nvinfo : EIATTR_SYSCALL_OFFSETS
	.align		4
        /*0090*/ 	.byte	0x04, 0x46
        /*0092*/ 	.short	(.L_33 - .L_32)


	//   ....[0]....
.L_32:
        /*0094*/ 	.word	0x00001770


	//----- nvinfo : EIATTR_MBARRIER_INSTR_OFFSETS
	.align		4
.L_33:
        /*0098*/ 	.byte	0x04, 0x39
        /*009a*/ 	.short	(.L_35 - .L_34)


	//   ....[0]....
.L_34:
        /*009c*/ 	.word	0x00000300
        /*00a0*/ 	.word	0x000000ff
        /*00a4*/ 	.word	0x00000000
        /*00a8*/ 	.short	0x0100
        /*00aa*/ 	.byte	0x09
	.zero		1


	//   ....[1]....
        /*00ac*/ 	.word	0x00000310
        /*00b0*/ 	.word	0x000000ff
        /*00b4*/ 	.word	0x00000020
        /*00b8*/ 	.short	0x0100
        /*00ba*/ 	.byte	0x09
	.zero		1


	//   ....[2]....
        /*00bc*/ 	.word	0x00000320
        /*00c0*/ 	.word	0x000000ff
        /*00c4*/ 	.word	0x00000008
        /*00c8*/ 	.short	0x0100
        /*00ca*/ 	.byte	0x09
	.zero		1


	//   ....[3]....
        /*00cc*/ 	.word	0x00000330
        /*00d0*/ 	.word	0x000000ff
        /*00d4*/ 	.word	0x00000028
        /*00d8*/ 	.short	0x0100
        /*00da*/ 	.byte	0x09
	.zero		1


	//   ....[4]....
        /*00dc*/ 	.word	0x00000340
        /*00e0*/ 	.word	0x000000ff
        /*00e4*/ 	.word	0x00000010
        /*00e8*/ 	.short	0x0100
        /*00ea*/ 	.byte	0x09
	.zero		1


	//   ....[5]....
        /*00ec*/ 	.word	0x00000350
        /*00f0*/ 	.word	0x000000ff
        /*00f4*/ 	.word	0x00000030
        /*00f8*/ 	.short	0x0100
        /*00fa*/ 	.byte	0x09
	.zero		1


	//   ....[6]....
        /*00fc*/ 	.word	0x00000360
        /*0100*/ 	.word	0x000000ff
        /*0104*/ 	.word	0x00000018
        /*0108*/ 	.short	0x0100
        /*010a*/ 	.byte	0x09
	.zero		1


	//   ....[7]....
        /*010c*/ 	.word	0x00000370
        /*0110*/ 	.word	0x000000ff
        /*0114*/ 	.word	0x00000038
        /*0118*/ 	.short	0x0100
        /*011a*/ 	.byte	0x09
	.zero		1


	//   ....[8]....
        /*011c*/ 	.word	0x000005f0
        /*0120*/ 	.word	0x000000ff
        /*0124*/ 	.word	0x00000070
        /*0128*/ 	.short	0x0100
        /*012a*/ 	.byte	0x09
	.zero		1


	//   ....[9]....
        /*012c*/ 	.word	0x00000600
        /*0130*/ 	.word	0x000000ff
        /*0134*/ 	.word	0x00000078
        /*0138*/ 	.short	0x0100
        /*013a*/ 	.byte	0x09
	.zero		1


	//   ....[10]....
        /*013c*/ 	.word	0x00000640
        /*0140*/ 	.word	0x000000ff
        /*0144*/ 	.word	0x00000050
        /*0148*/ 	.short	0x0100
        /*014a*/ 	.byte	0x0a
	.zero		1


	//   ....[11]....
        /*014c*/ 	.word	0x00000660
        /*0150*/ 	.word	0x000000ff
        /*0154*/ 	.word	0x00000058
        /*0158*/ 	.short	0x0100
        /*015a*/ 	.byte	0x0a
	.zero		1


	//   ....[12]....
        /*015c*/ 	.word	0x00000670
        /*0160*/ 	.word	0x000000ff
        /*0164*/ 	.word	0x00000060
        /*0168*/ 	.short	0x0100
        /*016a*/ 	.byte	0x0a
	.zero		1


	//   ....[13]....
        /*016c*/ 	.word	0x00000680
        /*0170*/ 	.word	0x000000ff
        /*0174*/ 	.word	0x00000068
        /*0178*/ 	.short	0x0100
        /*017a*/ 	.byte	0x0a
	.zero		1


	//   ....[14]....
        /*017c*/ 	.word	0x00001630
        /*0180*/ 	.word	0x0000005f
        /*0184*/ 	.word	0xfffffff8
        /*0188*/ 	.short	0x010a
        /*018a*/ 	.byte	0x3f
	.zero		1


	//   ....[15]....
        /*018c*/ 	.word	0x00001800
        /*0190*/ 	.word	0x00000003
        /*0194*/ 	.word	0x00000000
        /*0198*/ 	.short	0x010a
        /*019a*/ 	.byte	0x3f
	.zero		1


	//   ....[16]....
        /*019c*/ 	.word	0x00001860
        /*01a0*/ 	.word	0x00000003
        /*01a4*/ 	.word	0x00000000
        /*01a8*/ 	.short	0x010a
        /*01aa*/ 	.byte	0x3f
	.zero		1


	//   ....[17]....
        /*01ac*/ 	.word	0x00001d80
        /*01b0*/ 	.word	0x000000ff
        /*01b4*/ 	.word	0x00000000
        /*01b8*/ 	.short	0x010a
        /*01ba*/ 	.byte	0x04
	.zero		1


	//   ....[18]....
        /*01bc*/ 	.word	0x00001dc0
        /*01c0*/ 	.word	0x000000ff
        /*01c4*/ 	.word	0x00000000
        /*01c8*/ 	.short	0x010a
        /*01ca*/ 	.byte	0x04
	.zero		1


	//   ....[19]....
        /*01cc*/ 	.word	0x000021f0
        /*01d0*/ 	.word	0x000000ff
        /*01d4*/ 	.word	0x00000000
        /*01d8*/ 	.short	0x0101
        /*01da*/ 	.byte	0x04
	.zero		1


	//   ....[20]....
        /*01dc*/ 	.word	0x000022e0
        /*01e0*/ 	.word	0x00000063
        /*01e4*/ 	.word	0x00000000
        /*01e8*/ 	.short	0x0101
        /*01ea*/ 	.byte	0x32
	.zero		1


	//   ....[21]....
        /*01ec*/ 	.word	0x000023a0
        /*01f0*/ 	.word	0x000000ff
        /*01f4*/ 	.word	0x00000000
        /*01f8*/ 	.short	0x0101
        /*01fa*/ 	.byte	0x04
	.zero		1


	//   ....[22]....
        /*01fc*/ 	.word	0x000023f0
        /*0200*/ 	.word	0x0000005f
        /*0204*/ 	.word	0x00000008
        /*0208*/ 	.short	0x010a
        /*020a*/ 	.byte	0x3f
	.zero		1


	//   ....[23]....
        /*020c*/ 	.word	0x000064d0
        /*0210*/ 	.word	0x00000060
        /*0214*/ 	.word	0x00000000
        /*0218*/ 	.short	0x0101
        /*021a*/ 	.byte	0x32
	.zero		1


	//   ....[24]....
        /*021c*/ 	.word	0x00006ee0
        /*0220*/ 	.word	0x00000007
        /*0224*/ 	.word	0x00000020
        /*0228*/ 	.short	0x010a
        /*022a*/ 	.byte	0x3f
	.zero		1


	//   ....[25]....
        /*022c*/ 	.word	0x00007340
        /*0230*/ 	.word	0x00000003
        /*0234*/ 	.word	0x00000078
        /*0238*/ 	.short	0x0101
        /*023a*/ 	.byte	0x3f
	.zero		1


	//   ....[26]....
        /*023c*/ 	.word	0x00007ab0
        /*0240*/ 	.word	0x00000007
        /*0244*/ 	.word	0x00000000
        /*0248*/ 	.short	0x010a
        /*024a*/ 	.byte	0x3f
	.zero		1


	//   ....[27]....
        /*024c*/ 	.word	0x00007b30
        /*0250*/ 	.word	0x00000009
        /*0254*/ 	.word	0x00000000
        /*0258*/ 	.short	0x010a
        /*025a*/ 	.byte	0x3f
	.zero		1


	//   ....[28]....
        /*025c*/ 	.word	0x00007bc0
        /*0260*/ 	.word	0x00000006
        /*0264*/ 	.word	0x00000000
        /*0268*/ 	.short	0x010a
        /*026a*/ 	.byte	0x3f
	.zero		1


	//   ....[29]....
        /*026c*/ 	.word	0x00007c50
        /*0270*/ 	.word	0x00000003
        /*0274*/ 	.word	0x00000000
        /*0278*/ 	.short	0x010a
        /*027a*/ 	.byte	0x3f
	.zero		1


	//   ....[30]....
        /*027c*/ 	.word	0x00007cb0
        /*0280*/ 	.word	0x0000005f
        /*0284*/ 	.word	0xfffffff8
        /*0288*/ 	.short	0x010a
        /*028a*/ 	.byte	0x3f
	.zero		1


	//   ....[31]....
        /*028c*/ 	.word	0x00007d00
        /*0290*/ 	.word	0x00000003
        /*0294*/ 	.word	0x00000000
        /*0298*/ 	.short	0x010a
        /*029a*/ 	.byte	0x3f
	.zero		1


	//   ....[32]....
        /*029c*/ 	.word	0x00007d60
        /*02a0*/ 	.word	0x00000004
        /*02a4*/ 	.word	0x00000000
        /*02a8*/ 	.short	0x010a
        /*02aa*/ 	.byte	0x3f
	.zero		1


	//   ....[33]....
        /*02ac*/ 	.word	0x00007db0
        /*02b0*/ 	.word	0x0000005f
        /*02b4*/ 	.word	0x00000008
        /*02b8*/ 	.short	0x010a
        /*02ba*/ 	.byte	0x3f
	.zero		1


	//   ....[34]....
        /*02bc*/ 	.word	0x00007e80
        /*02c0*/ 	.word	0x00000007
        /*02c4*/ 	.word	0x00000020
        /*02c8*/ 	.short	0x010a
        /*02ca*/ 	.byte	0x3f
	.zero		1


	//   ....[35]....
        /*02cc*/ 	.word	0x00007f50
        /*02d0*/ 	.word	0x00000007
        /*02d4*/ 	.word	0x00000000
        /*02d8*/ 	.short	0x010a
        /*02da*/ 	.byte	0x3f
	.zero		1


	//   ....[36]....
        /*02dc*/ 	.word	0x00007fa0
        /*02e0*/ 	.word	0x00000009
        /*02e4*/ 	.word	0x00000000
        /*02e8*/ 	.short	0x010a
        /*02ea*/ 	.byte	0x3f
	.zero		1


	//   ....[37]....
        /*02ec*/ 	.word	0x00007ff0
        /*02f0*/ 	.word	0x00000006
        /*02f4*/ 	.word	0x00000000
        /*02f8*/ 	.short	0x010a
        /*02fa*/ 	.byte	0x3f
	.zero		1


	//----- nvinfo : EIATTR_NUM_MBARRIERS
	.align		4
.L_35:
        /*02fc*/ 	.byte	0x03, 0x38
        /*02fe*/ 	.short	0x000e


	//----- nvinfo : EIATTR_EXIT_INSTR_OFFSETS
	.align		4
        /*0300*/ 	.byte	0x04, 0x1c
        /*0302*/ 	.short	(.L_37 - .L_36)


	//   ....[0]....
.L_36:
        /*0304*/ 	.word	0x00001240


	//   ....[1]....
        /*0308*/ 	.word	0x000012a0


	//   ....[2]....
        /*030c*/ 	.word	0x00006c10


	//   ....[3]....
        /*0310*/ 	.word	0x00006c40


	//   ....[4]....
        /*0314*/ 	.word	0x00007ca0


	//----- nvinfo : EIATTR_MAX_THREADS
	.align		4
.L_37:
        /*0318*/ 	.byte	0x04, 0x05
        /*031a*/ 	.short	(.L_39 - .L_38)
.L_38:
        /*031c*/ 	.word	0x00000180
        /*0320*/ 	.word	0x00000001
        /*0324*/ 	.word	0x00000001


	//----- nvinfo : EIATTR_CRS_STACK_SIZE
	.align		4
.L_39:
        /*0328*/ 	.byte	0x04, 0x1e
        /*032a*/ 	.short	(.L_41 - .L_40)
.L_40:
        /*032c*/ 	.word	0x00000000


	//----- nvinfo : EIATTR_CBANK_PARAM_SIZE
	.align		4
.L_41:
        /*0330*/ 	.byte	0x03, 0x19
        /*0332*/ 	.short	0x0470


	//----- nvinfo : EIATTR_PARAM_CBANK
	.align		4
        /*0334*/ 	.byte	0x04, 0x0a
        /*0336*/ 	.short	(.L_43 - .L_42)
	.align		4
.L_42:
        /*0338*/ 	.word	index@(.nv.constant0._ZN7cutlass13device_kernelINS_4gemm6kernel13GemmUniversalIN4cute5tupleIJiiiiEEENS1_10collective13CollectiveMmaINS1_34MainloopSm90TmaGmmaWarpSpecializedILi4ENS5_IJNS4_1CILi1EEESB_SB_EEENS1_32KernelTmaWarpSpecializedPingpongEEENS5_IJNSA_ILi64EEENSA_ILi128EEESF_EEENS_10tfloat32_tENS5_IJlSB_lEEESI_SJ_NS4_8TiledMMAINS4_8MMA_AtomIJNS4_4SM904GMMA30MMA_64x128x8_F32TF32TF32_SS_TNILNSN_7ScaleInE1ELSP_1EEEEEENS4_6LayoutISC_NS5_IJNSA_ILi0EEEST_ST_EEEEENS5_IJNS4_10UnderscoreESW_SW_EEEEENS4_13SM90_TMA_LOADENS4_14ComposedLayoutINS4_7SwizzleILi3ELi4ELi3EEENS4_18smem_ptr_flag_bitsILi32EEENSS_INS5_IJNSA_ILi8EEENSA_ILi32EEEEEENS5_IJS16_SB_EEEEEEEvNS4_8identityESZ_S1A_vS1B_EENS_8epilogue10collective6detail29Sm90TmaWarpSpecializedAdapterINS1E_15DefaultEpilogueISI_SJ_SJ_NS1D_6thread17LinearCombinationISI_Li1EffLNS1I_9ScaleType4KindE0ELNS_15FloatRoundStyleE2ESI_EENS1_15EpilogueDefaultEEEEEvvEEEEvNT_6ParamsE)
        /*033c*/ 	.short	0x0210
        /*033e*/ 	.short	0x0470


	//----- nvinfo : EIATTR_SW_WAR
	.align		4
.L_43:
        /*0340*/ 	.byte	0x04, 0x36
        /*0342*/ 	.short	(.L_45 - .L_44)
.L_44:
        /*0344*/ 	.word	0x00000008
.L_45:


//--------------------- .nv.callgraph             --------------------------
	.section	.nv.callgraph,"",@"SHT_CUDA_CALLGRAPH"
	.align	4
	.sectionentsize	8
	.align		4
        /*0000*/ 	.word	0x00000000
	.align		4
        /*0004*/ 	.word	0xffffffff
	.align		4
        /*0008*/ 	.word	index@(_ZN7cutlass13device_kernelINS_4gemm6kernel13GemmUniversalIN4cute5tupleIJiiiiEEENS1_10collective13CollectiveMmaINS1_34MainloopSm90TmaGmmaWarpSpecializedILi4ENS5_IJNS4_1CILi1EEESB_SB_EEENS1_32KernelTmaWarpSpecializedPingpongEEENS5_IJNSA_ILi64EEENSA_ILi128EEESF_EEENS_10tfloat32_tENS5_IJlSB_lEEESI_SJ_NS4_8TiledMMAINS4_8MMA_AtomIJNS4_4SM904GMMA30MMA_64x128x8_F32TF32TF32_SS_TNILNSN_7ScaleInE1ELSP_1EEEEEENS4_6LayoutISC_NS5_IJNSA_ILi0EEEST_ST_EEEEENS5_IJNS4_10UnderscoreESW_SW_EEEEENS4_13SM90_TMA_LOADENS4_14ComposedLayoutINS4_7SwizzleILi3ELi4ELi3EEENS4_18smem_ptr_flag_bitsILi32EEENSS_INS5_IJNSA_ILi8EEENSA_ILi32EEEEEENS5_IJS16_SB_EEEEEEEvNS4_8identityESZ_S1A_vS1B_EENS_8epilogue10collective6detail29Sm90TmaWarpSpecializedAdapterINS1E_15DefaultEpilogueISI_SJ_SJ_NS1D_6thread17LinearCombinationISI_Li1EffLNS1I_9ScaleType4KindE0ELNS_15FloatRoundStyleE2ESI_EENS1_15EpilogueDefaultEEEEEvvEEEEvNT_6ParamsE)
	.align		4
        /*000c*/ 	.word	index@(__assertfail)
	.align		4
        /*0010*/ 	.word	0x00000000
	.align		4
        /*0014*/ 	.word	0xfffffffe
	.align		4
        /*0018*/ 	.word	0x00000000
	.align		4
        /*001c*/ 	.word	0xfffffffd
	.align		4
        /*0020*/ 	.word	0x00000000
	.align		4
        /*0024*/ 	.word	0xfffffffc


//--------------------- .nv.constant4             --------------------------
	.section	.nv.constant4,"a",@progbits
	.align	8
	.align		8
.nv.constant4:
        /*0000*/ 	.dword	__assertfail
	.align		8
        /*0008*/ 	.dword	__unnamed_1
	.align		8
        /*0010*/ 	.dword	_ZN39_INTERNAL_4d9c157b_4_k_cu_55527a18_57294cuda3std3__45__cpo5beginE
	.align		8
        /*0018*/ 	.dword	_ZN39_INTERNAL_4d9c157b_4_k_cu_55527a18_57294cuda3std3__45__cpo3endE
	.align		8
        /*0020*/ 	.dword	_ZN39_INTERNAL_4d9c157b_4_k_cu_55527a18_57294cuda3std3__45__cpo6cbeginE
	.align		8
        /*0028*/ 	.dword	_ZN39_INTERNAL_4d9c157b_4_k_cu_55527a18_57294cuda3std3__45__cpo4cendE
	.align		8
        /*0030*/ 	.dword	_ZN39_INTERNAL_4d9c157b_4_k_cu_55527a18_57294cuda3std3__441_GLOBAL__N__4d9c157b_4_k_cu_55527a18_57296ignoreE
	.align		8
        /*0038*/ 	.dword	_ZN39_INTERNAL_4d9c157b_4_k_cu_55527a18_57294cuda3std3__419piecewise_constructE
	.align		8
        /*0040*/ 	.dword	_ZN39_INTERNAL_4d9c157b_4_k_cu_55527a18_57294cuda3std3__48in_placeE
	.align		8
        /*0048*/ 	.dword	_ZN39_INTERNAL_4d9c157b_4_k_cu_55527a18_57294cuda3std6ranges3__45__cpo4swapE
	.align		8
        /*0050*/ 	.dword	_ZN39_INTERNAL_4d9c157b_4_k_cu_55527a18_57294cuda3std6ranges3__45__cpo9iter_moveE
	.align		8
        /*0058*/ 	.dword	_ZN39_INTERNAL_4d9c157b_4_k_cu_55527a18_57294cute7productE
	.align		8
        /*0060*/ 	.dword	_ZN39_INTERNAL_4d9c157b_4_k_cu_55527a18_57294cute1_E
	.align		8
        /*0068*/ 	.dword	$str$22
	.align		8
        /*0070*/ 	.dword	$str$23


//--------------------- .text._ZN7cutlass13device_kernelINS_4gemm6kernel13GemmUniversalIN4cute5tupleIJiiiiEEENS1_10collective13CollectiveMmaINS1_34MainloopSm90TmaGmmaWarpSpecializedILi4ENS5_IJNS4_1CILi1EEESB_SB_EEENS1_32KernelTmaWarpSpecializedPingpongEEENS5_IJNSA_ILi64EEENSA_ILi128EEESF_EEENS_10tfloat32_tENS5_IJlSB_lEEESI_SJ_NS4_8TiledMMAINS4_8MMA_AtomIJNS4_4SM904GMMA30MMA_64x128x8_F32TF32TF32_SS_TNILNSN_7ScaleInE1ELSP_1EEEEEENS4_6LayoutISC_NS5_IJNSA_ILi0EEEST_ST_EEEEENS5_IJNS4_10UnderscoreESW_SW_EEEEENS4_13SM90_TMA_LOADENS4_14ComposedLayoutINS4_7SwizzleILi3ELi4ELi3EEENS4_18smem_ptr_flag_bitsILi32EEENSS_INS5_IJNSA_ILi8EEENSA_ILi32EEEEEENS5_IJS16_SB_EEEEEEEvNS4_8identityESZ_S1A_vS1B_EENS_8epilogue10collective6detail29Sm90TmaWarpSpecializedAdapterINS1E_15DefaultEpilogueISI_SJ_SJ_NS1D_6thread17LinearCombinationISI_Li1EffLNS1I_9ScaleType4KindE0ELNS_15FloatRoundStyleE2ESI_EENS1_15EpilogueDefaultEEEEEvvEEEEvNT_6ParamsE --------------------------
	.section	.text._ZN7cutlass13device_kernelINS_4gemm6kernel13GemmUniversalIN4cute5tupleIJiiiiEEENS1_10collective13CollectiveMmaINS1_34MainloopSm90TmaGmmaWarpSpecializedILi4ENS5_IJNS4_1CILi1EEESB_SB_EEENS1_32KernelTmaWarpSpecializedPingpongEEENS5_IJNSA_ILi64EEENSA_ILi128EEESF_EEENS_10tfloat32_tENS5_IJlSB_lEEESI_SJ_NS4_8TiledMMAINS4_8MMA_AtomIJNS4_4SM904GMMA30MMA_64x128x8_F32TF32TF32_SS_TNILNSN_7ScaleInE1ELSP_1EEEEEENS4_6LayoutISC_NS5_IJNSA_ILi0EEEST_ST_EEEEENS5_IJNS4_10UnderscoreESW_SW_EEEEENS4_13SM90_TMA_LOADENS4_14ComposedLayoutINS4_7SwizzleILi3ELi4ELi3EEENS4_18smem_ptr_flag_bitsILi32EEENSS_INS5_IJNSA_ILi8EEENSA_ILi32EEEEEENS5_IJS16_SB_EEEEEEEvNS4_8identityESZ_S1A_vS1B_EENS_8epilogue10collective6detail29Sm90TmaWarpSpecializedAdapterINS1E_15DefaultEpilogueISI_SJ_SJ_NS1D_6thread17LinearCombinationISI_Li1EffLNS1I_9ScaleType4KindE0ELNS_15FloatRoundStyleE2ESI_EENS1_15EpilogueDefaultEEEEEvvEEEEvNT_6ParamsE,"ax",@progbits
	.align	128
.text._ZN7cutlass13device_kernelINS_4gemm6kernel13GemmUniversalIN4cute5tupleIJiiiiEEENS1_10collective13CollectiveMmaINS1_34MainloopSm90TmaGmmaWarpSpecializedILi4ENS5_IJNS4_1CILi1EEESB_SB_EEENS1_32KernelTmaWarpSpecializedPingpongEEENS5_IJNSA_ILi64EEENSA_ILi128EEESF_EEENS_10tfloat32_tENS5_IJlSB_lEEESI_SJ_NS4_8TiledMMAINS4_8MMA_AtomIJNS4_4SM904GMMA30MMA_64x128x8_F32TF32TF32_SS_TNILNSN_7ScaleInE1ELSP_1EEEEEENS4_6LayoutISC_NS5_IJNSA_ILi0EEEST_ST_EEEEENS5_IJNS4_10UnderscoreESW_SW_EEEEENS4_13SM90_TMA_LOADENS4_14ComposedLayoutINS4_7SwizzleILi3ELi4ELi3EEENS4_18smem_ptr_flag_bitsILi32EEENSS_INS5_IJNSA_ILi8EEENSA_ILi32EEEEEENS5_IJS16_SB_EEEEEEEvNS4_8identityESZ_S1A_vS1B_EENS_8epilogue10collective6detail29Sm90TmaWarpSpecializedAdapterINS1E_15DefaultEpilogueISI_SJ_SJ_NS1D_6thread17LinearCombinationISI_Li1EffLNS1I_9ScaleType4KindE0ELNS_15FloatRoundStyleE2ESI_EENS1_15EpilogueDefaultEEEEEvvEEEEvNT_6ParamsE:
        .type           _ZN7cutlass13device_kernelINS_4gemm6kernel13GemmUniversalIN4cute5tupleIJiiiiEEENS1_10collective13CollectiveMmaINS1_34MainloopSm90TmaGmmaWarpSpecializedILi4ENS5_IJNS4_1CILi1EEESB_SB_EEENS1_32KernelTmaWarpSpecializedPingpongEEENS5_IJNSA_ILi64EEENSA_ILi128EEESF_EEENS_10tfloat32_tENS5_IJlSB_lEEESI_SJ_NS4_8TiledMMAINS4_8MMA_AtomIJNS4_4SM904GMMA30MMA_64x128x8_F32TF32TF32_SS_TNILNSN_7ScaleInE1ELSP_1EEEEEENS4_6LayoutISC_NS5_IJNSA_ILi0EEEST_ST_EEEEENS5_IJNS4_10UnderscoreESW_SW_EEEEENS4_13SM90_TMA_LOADENS4_14ComposedLayoutINS4_7SwizzleILi3ELi4ELi3EEENS4_18smem_ptr_flag_bitsILi32EEENSS_INS5_IJNSA_ILi8EEENSA_ILi32EEEEEENS5_IJS16_SB_EEEEEEEvNS4_8identityESZ_S1A_vS1B_EENS_8epilogue10collective6detail29Sm90TmaWarpSpecializedAdapterINS1E_15DefaultEpilogueISI_SJ_SJ_NS1D_6thread17LinearCombinationISI_Li1EffLNS1I_9ScaleType4KindE0ELNS_15FloatRoundStyleE2ESI_EENS1_15EpilogueDefaultEEEEEvvEEEEvNT_6ParamsE,@function
        .size           _ZN7cutlass13device_kernelINS_4gemm6kernel13GemmUniversalIN4cute5tupleIJiiiiEEENS1_10collective13CollectiveMmaINS1_34MainloopSm90TmaGmmaWarpSpecializedILi4ENS5_IJNS4_1CILi1EEESB_SB_EEENS1_32KernelTmaWarpSpecializedPingpongEEENS5_IJNSA_ILi64EEENSA_ILi128EEESF_EEENS_10tfloat32_tENS5_IJlSB_lEEESI_SJ_NS4_8TiledMMAINS4_8MMA_AtomIJNS4_4SM904GMMA30MMA_64x128x8_F32TF32TF32_SS_TNILNSN_7ScaleInE1ELSP_1EEEEEENS4_6LayoutISC_NS5_IJNSA_ILi0EEEST_ST_EEEEENS5_IJNS4_10UnderscoreESW_SW_EEEEENS4_13SM90_TMA_LOADENS4_14ComposedLayoutINS4_7SwizzleILi3ELi4ELi3EEENS4_18smem_ptr_flag_bitsILi32EEENSS_INS5_IJNSA_ILi8EEENSA_ILi32EEEEEENS5_IJS16_SB_EEEEEEEvNS4_8identityESZ_S1A_vS1B_EENS_8epilogue10collective6detail29Sm90TmaWarpSpecializedAdapterINS1E_15DefaultEpilogueISI_SJ_SJ_NS1D_6thread17LinearCombinationISI_Li1EffLNS1I_9ScaleType4KindE0ELNS_15FloatRoundStyleE2ESI_EENS1_15EpilogueDefaultEEEEEvvEEEEvNT_6ParamsE,(.L_x_196 - _ZN7cutlass13device_kernelINS_4gemm6kernel13GemmUniversalIN4cute5tupleIJiiiiEEENS1_10collective13CollectiveMmaINS1_34MainloopSm90TmaGmmaWarpSpecializedILi4ENS5_IJNS4_1CILi1EEESB_SB_EEENS1_32KernelTmaWarpSpecializedPingpongEEENS5_IJNSA_ILi64EEENSA_ILi128EEESF_EEENS_10tfloat32_tENS5_IJlSB_lEEESI_SJ_NS4_8TiledMMAINS4_8MMA_AtomIJNS4_4SM904GMMA30MMA_64x128x8_F32TF32TF32_SS_TNILNSN_7ScaleInE1ELSP_1EEEEEENS4_6LayoutISC_NS5_IJNSA_ILi0EEEST_ST_EEEEENS5_IJNS4_10UnderscoreESW_SW_EEEEENS4_13SM90_TMA_LOADENS4_14ComposedLayoutINS4_7SwizzleILi3ELi4ELi3EEENS4_18smem_ptr_flag_bitsILi32EEENSS_INS5_IJNSA_ILi8EEENSA_ILi32EEEEEENS5_IJS16_SB_EEEEEEEvNS4_8identityESZ_S1A_vS1B_EENS_8epilogue10collective6detail29Sm90TmaWarpSpecializedAdapterINS1E_15DefaultEpilogueISI_SJ_SJ_NS1D_6thread17LinearCombinationISI_Li1EffLNS1I_9ScaleType4KindE0ELNS_15FloatRoundStyleE2ESI_EENS1_15EpilogueDefaultEEEEEvvEEEEvNT_6ParamsE)
        .other          _ZN7cutlass13device_kernelINS_4gemm6kernel13GemmUniversalIN4cute5tupleIJiiiiEEENS1_10collective13CollectiveMmaINS1_34MainloopSm90TmaGmmaWarpSpecializedILi4ENS5_IJNS4_1CILi1EEESB_SB_EEENS1_32KernelTmaWarpSpecializedPingpongEEENS5_IJNSA_ILi64EEENSA_ILi128EEESF_EEENS_10tfloat32_tENS5_IJlSB_lEEESI_SJ_NS4_8TiledMMAINS4_8MMA_AtomIJNS4_4SM904GMMA30MMA_64x128x8_F32TF32TF32_SS_TNILNSN_7ScaleInE1ELSP_1EEEEEENS4_6LayoutISC_NS5_IJNSA_ILi0EEEST_ST_EEEEENS5_IJNS4_10UnderscoreESW_SW_EEEEENS4_13SM90_TMA_LOADENS4_14ComposedLayoutINS4_7SwizzleILi3ELi4ELi3EEENS4_18smem_ptr_flag_bitsILi32EEENSS_INS5_IJNSA_ILi8EEENSA_ILi32EEEEEENS5_IJS16_SB_EEEEEEEvNS4_8identityESZ_S1A_vS1B_EENS_8epilogue10collective6detail29Sm90TmaWarpSpecializedAdapterINS1E_15DefaultEpilogueISI_SJ_SJ_NS1D_6thread17LinearCombinationISI_Li1EffLNS1I_9ScaleType4KindE0ELNS_15FloatRoundStyleE2ESI_EENS1_15EpilogueDefaultEEEEEvvEEEEvNT_6ParamsE,@"STO_CUDA_ENTRY STV_DEFAULT"
_ZN7cutlass13device_kernelINS_4gemm6kernel13GemmUniversalIN4cute5tupleIJiiiiEEENS1_10collective13CollectiveMmaINS1_34MainloopSm90TmaGmmaWarpSpecializedILi4ENS5_IJNS4_1CILi1EEESB_SB_EEENS1_32KernelTmaWarpSpecializedPingpongEEENS5_IJNSA_ILi64EEENSA_ILi128EEESF_EEENS_10tfloat32_tENS5_IJlSB_lEEESI_SJ_NS4_8TiledMMAINS4_8MMA_AtomIJNS4_4SM904GMMA30MMA_64x128x8_F32TF32TF32_SS_TNILNSN_7ScaleInE1ELSP_1EEEEEENS4_6LayoutISC_NS5_IJNSA_ILi0EEEST_ST_EEEEENS5_IJNS4_10UnderscoreESW_SW_EEEEENS4_13SM90_TMA_LOADENS4_14ComposedLayoutINS4_7SwizzleILi3ELi4ELi3EEENS4_18smem_ptr_flag_bitsILi32EEENSS_INS5_IJNSA_ILi8EEENSA_ILi32EEEEEENS5_IJS16_SB_EEEEEEEvNS4_8identityESZ_S1A_vS1B_EENS_8epilogue10collective6detail29Sm90TmaWarpSpecializedAdapterINS1E_15DefaultEpilogueISI_SJ_SJ_NS1D_6thread17LinearCombinationISI_Li1EffLNS1I_9ScaleType4KindE0ELNS_15FloatRoundStyleE2ESI_EENS1_15EpilogueDefaultEEEEEvvEEEEvNT_6ParamsE:
[----:B------:R-:W0:Y:S01]  /*0000*/  LDC R1, c[0x0][0x28] ;  /* 0x00000a00ff017b82 */ /* 0x000e220000000800 */
[----:B------:R-:W1:Y:S01]  /*0010*/  S2R R4, SR_TID.X ;  /* 0x0000000000047919 */ /* 0x000e620000002100 */
[----:B------:R-:W-:Y:S01]  /*0020*/  ELECT P0, URZ, PT ;  /* 0x00000000003f782f */ /* 0x000fe20003800000 */
[----:B------:R-:W-:Y:S01]  /*0030*/  BSSY B0, `(.L_x_0) ;  /* 0x0000014000007945 */ /* 0x000fe20003800000 */
[----:B-1----:R-:W-:-:S05]  /*0040*/  SHF.R.U32.HI R0, RZ, 0x5, R4 ;  /* 0x00000005ff007819 */ /* 0x002fca0000011604 */
[----:B------:R-:W1:Y:S02]  /*0050*/  SHFL.IDX PT, R2, R0, RZ, 0x1f ;  /* 0x00001fff00027589 */ /* 0x000e6400000e0000 */
[----:B-1----:R-:W-:Y:S02]  /*0060*/  R2UR UR8, R2 ;  /* 0x00000000020872ca */ /* 0x002fe400000e0000 */
[----:B------:R-:W-:-:S05]  /*0070*/  SHF.R.U32.HI R2, RZ, 0x7, R4 ;  /* 0x00000007ff027819 */ /* 0x000fca0000011604 */
[----:B------:R1:W2:Y:S06]  /*0080*/  SHFL.IDX PT, R3, R2, RZ, 0x1f ;  /* 0x00001fff02037589 */ /* 0x0002ac00000e0000 */
[----:B------:R-:W-:Y:S02]  /*0090*/  USHF.R.S32.HI UR4, URZ, 0x1f, UR8 ;  /* 0x0000001f3f047899 */ /* 0x000fe40008011408 */
[----:B------:R-:W-:Y:S02]  /*00a0*/  ISETP.NE.OR P0, PT, RZ, UR8, !P0 ;  /* 0x00000008ff007c0c */ /* 0x000fe4000c705670 */
[----:B------:R-:W-:-:S04]  /*00b0*/  ULEA.HI UR4, UR4, UR8, URZ, 0x2 ;  /* 0x0000000804047291 */ /* 0x000fc8000f8f103f */
[----:B------:R-:W-:-:S04]  /*00c0*/  ULOP3.LUT UR4, UR4, 0xfffffffc, URZ, 0xc0, !UPT ;  /* 0xfffffffc04047892 */ /* 0x000fc8000f8ec03f */
[----:B------:R-:W-:-:S03]  /*00d0*/  UIADD3 UR8, UR8, -UR4, URZ ;  /* 0x8000000408087290 */ /* 0x000fc6000fffe03f */
[----:B01----:R-:W-:Y:S09]  /*00e0*/  @P0 BRA `(.L_x_1) ;  /* 0x0000000000200947 */ /* 0x003ff20003800000 */
[----:B------:R-:W-:Y:S02]  /*00f0*/  ULDC.64 UR4, c[0x0][0x198] ;  /* 0x0000660000047ab9 */ /* 0x000fe40000000a00 */
[----:B------:R-:W-:Y:S02]  /*0100*/  UIADD3 UR6, UP0, UR4, 0xf0, URZ ;  /* 0x000000f004067890 */ /* 0x000fe4000ff1e03f */
[----:B------:R-:W-:Y:S02]  /*0110*/  UIADD3 UR4, UP1, UR4, 0x1f0, URZ ;  /* 0x000001f004047890 */ /* 0x000fe4000ff3e03f */
[----:B------:R-:W-:Y:S02]  /*0120*/  UIADD3.X UR7, URZ, UR5, URZ, UP0, !UPT ;  /* 0x000000053f077290 */ /* 0x000fe400087fe43f */
[----:B------:R-:W-:-:S07]  /*0130*/  UIADD3.X UR5, URZ, UR5, URZ, UP1, !UPT ;  /* 0x000000053f057290 */ /* 0x000fce0008ffe43f */
[----:B------:R0:W-:Y:S02]  /*0140*/  UTMACCTL.PF [UR6] ;  /* 0x00000000060079b9 */ /* 0x0001e40008040000 */
[----:B------:R0:W-:Y:S02]  /*0150*/  UTMACCTL.PF [UR4] ;  /* 0x00000000040079b9 */ /* 0x0001e40008040000 */
[----:B0-----:R-:W-:Y:S01]  /*0160*/  NOP ;  /* 0x0000000000007918 */ /* 0x001fe20000000000 */
.L_x_1:
[----:B------:R-:W-:Y:S05]  /*0170*/  BSYNC B0 ;  /* 0x0000000000007941 */ /* 0x000fea0003800000 */
.L_x_0:
[----:B------:R-:W0:Y:S01]  /*0180*/  SHFL.IDX PT, R5, R0, RZ, 0x1f ;  /* 0x00001fff00057589 */ /* 0x000e2200000e0000 */
[----:B--2---:R-:W-:Y:S01]  /*0190*/  R2UR UR15, R3 ;  /* 0x00000000030f72ca */ /* 0x004fe200000e0000 */
[----:B------:R-:W-:-:S04]  /*01a0*/  UISETP.NE.AND UP0, UPT, UR8, 0x3, UPT ;  /* 0x000000030800788c */ /* 0x000fc8000bf05270 */
[----:B------:R-:W-:-:S08]  /*01b0*/  UISETP.EQ.OR UP0, UPT, UR8, URZ, !UP0 ;  /* 0x0000003f0800728c */ /* 0x000fd0000c702670 */
[----:B------:R-:W-:Y:S02]  /*01c0*/  UIADD3 UR18, UR15, -0x1, URZ ;  /* 0xffffffff0f127890 */ /* 0x000fe4000fffe03f */
[----:B------:R-:W-:Y:S02]  /*01d0*/  UISETP.EQ.AND UP0, UPT, UR15, URZ, UP0 ;  /* 0x0000003f0f00728c */ /* 0x000fe40008702270 */
[----:B------:R-:W-:Y:S02]  /*01e0*/  UISETP.GE.U32.AND UP1, UPT, UR18, 0x2, UPT ;  /* 0x000000021200788c */ /* 0x000fe4000bf26070 */
[----:B------:R-:W-:Y:S01]  /*01f0*/  USEL UR40, URZ, 0x1, !UP0 ;  /* 0x000000013f287887 */ /* 0x000fe2000c000000 */
[----:B0-----:R-:W-:-:S03]  /*0200*/  ISETP.NE.AND P0, PT, R5, RZ, PT ;  /* 0x000000ff0500720c */ /* 0x001fc60003f05270 */
[----:B------:R-:W-:-:S10]  /*0210*/  USEL UR40, UR40, 0x2, UP1 ;  /* 0x0000000228287887 */ /* 0x000fd40008800000 */
[----:B------:R-:W-:Y:S05]  /*0220*/  @P0 BRA `(.L_x_2) ;  /* 0x0000000000580947 */ /* 0x000fea0003800000 */
[----:B------:R-:W0:Y:S01]  /*0230*/  S2UR UR9, SR_CgaCtaId ;  /* 0x00000000000979c3 */ /* 0x000e220000008800 */
[----:B------:R-:W-:Y:S01]  /*0240*/  UMOV UR4, 0x400 ;  /* 0x0000040000047882 */ /* 0x000fe20000000000 */
[----:B------:R-:W-:Y:S01]  /*0250*/  UMOV UR5, 0x1 ;  /* 0x0000000100057882 */ /* 0x000fe20000000000 */
[----:B------:R-:W-:Y:S01]  /*0260*/  UMOV UR6, 0x80 ;  /* 0x0000008000067882 */ /* 0x000fe20000000000 */
[----:B------:R-:W-:Y:S01]  /*0270*/  ELECT P0, URZ, PT ;  /* 0x00000000003f782f */ /* 0x000fe20003800000 */
[----:B------:R-:W-:-:S04]  /*0280*/  UIADD3 UR6, -UR6, 0x100000, URZ ;  /* 0x0010000006067890 */ /* 0x000fc8000fffe13f */
[----:B------:R-:W-:Y:S02]  /*0290*/  USHF.L.U32 UR7, UR6, 0xb, URZ ;  /* 0x0000000b06077899 */ /* 0x000fe4000800063f */
[----:B------:R-:W-:Y:S02]  /*02a0*/  USHF.L.U32 UR6, UR6, 0x1, URZ ;  /* 0x0000000106067899 */ /* 0x000fe4000800063f */
[----:B0-----:R-:W-:Y:S02]  /*02b0*/  ULEA UR9, UR9, UR4, 0x18 ;  /* 0x0000000409097291 */ /* 0x001fe4000f8ec03f */
[----:B------:R-:W-:-:S04]  /*02c0*/  UIADD3 UR4, -UR5, 0x100000, URZ ;  /* 0x0010000005047890 */ /* 0x000fc8000fffe13f */
[----:B------:R-:W-:Y:S02]  /*02d0*/  USHF.L.U32 UR5, UR4, 0xb, URZ ;  /* 0x0000000b04057899 */ /* 0x000fe4000800063f */
[----:B------:R-:W-:Y:S01]  /*02e0*/  USHF.L.U32 UR4, UR4, 0x1, URZ ;  /* 0x0000000104047899 */ /* 0x000fe2000800063f */
[----:B------:R-:W0:Y:S11]  /*02f0*/  FENCE.VIEW.ASYNC.S ;  /* 0x00000000000073c6 */ /* 0x000e360000000000 */
[----:B0-----:R0:W1:Y:S01]  /*0300*/  SYNCS.EXCH.64 URZ, [UR9], UR4 ;  /* 0x00000004093f75b2 */ /* 0x0010620008000100 */
[----:B------:R0:W2:Y:S01]  /*0310*/  SYNCS.EXCH.64 URZ, [UR9+0x20], UR6 ;  /* 0x00002006093f75b2 */ /* 0x0000a20008000100 */
[----:B------:R0:W3:Y:S01]  /*0320*/  SYNCS.EXCH.64 URZ, [UR9+0x8], UR4 ;  /* 0x00000804093f75b2 */ /* 0x0000e20008000100 */
[----:B------:R0:W4:Y:S01]  /*0330*/  SYNCS.EXCH.64 URZ, [UR9+0x28], UR6 ;  /* 0x00002806093f75b2 */ /* 0x0001220008000100 */
[----:B------:R0:W0:Y:S01]  /*0340*/  SYNCS.EXCH.64 URZ, [UR9+0x10], UR4 ;  /* 0x00001004093f75b2 */ /* 0x0000220008000100 */
[----:B------:R0:W0:Y:S01]  /*0350*/  SYNCS.EXCH.64 URZ, [UR9+0x30], UR6 ;  /* 0x00003006093f75b2 */ /* 0x0000220008000100 */
[----:B------:R0:W0:Y:S01]  /*0360*/  SYNCS.EXCH.64 URZ, [UR9+0x18], UR4 ;  /* 0x00001804093f75b2 */ /* 0x0000220008000100 */
[----:B------:R0:W0:Y:S01]  /*0370*/  SYNCS.EXCH.64 URZ, [UR9+0x38], UR6 ;  /* 0x00003806093f75b2 */ /* 0x0000220008000100 */
[----:B------:R-:W-:Y:S01]  /*0380*/  NOP ;  /* 0x0000000000007918 */ /* 0x000fe20000000000 */
.L_x_2:
[----:B------:R-:W5:Y:S01]  /*0390*/  SHFL.IDX PT, R5, R0, RZ, 0x1f ;  /* 0x00001fff00057589 */ /* 0x000f6200000e0000 */
[----:B------:R-:W-:Y:S01]  /*03a0*/  ELECT P0, URZ, PT ;  /* 0x00000000003f782f */ /* 0x000fe20003800000 */
[----:B------:R-:W-:Y:S01]  /*03b0*/  NOP ;  /* 0x0000000000007918 */ /* 0x000fe20000000000 */
[----:B------:R-:W-:Y:S01]  /*03c0*/  ELECT P1, URZ, PT ;  /* 0x00000000003f782f */ /* 0x000fe20003820000 */
[----:B------:R-:W1:Y:S01]  /*03d0*/  SHFL.IDX PT, R3, R0, RZ, 0x1f ;  /* 0x00001fff00037589 */ /* 0x000e6200000e0000 */
[----:B0-----:R-:W-:Y:S01]  /*03e0*/  UMOV UR4, 0x20 ;  /* 0x0000002000047882 */ /* 0x001fe20000000000 */
[----:B------:R-:W-:Y:S01]  /*03f0*/  UMOV UR12, 0x80 ;  /* 0x00000080000c7882 */ /* 0x000fe20000000000 */
[----:B------:R-:W-:Y:S01]  /*0400*/  NOP ;  /* 0x0000000000007918 */ /* 0x000fe20000000000 */
[----:B------:R0:W0:Y:S01]  /*0410*/  SHFL.IDX PT, R95, R2, RZ, 0x1f ;  /* 0x00001fff025f7589 */ /* 0x00002200000e0000 */
[----:B------:R-:W-:Y:S01]  /*0420*/  ULDC.64 UR54, c[0x0][0x208] ;  /* 0x0000820000367ab9 */ /* 0x000fe20000000a00 */
[----:B-----5:R-:W-:-:S02]  /*0430*/  ISETP.NE.OR P0, PT, R5, RZ, !P0 ;  /* 0x000000ff0500720c */ /* 0x020fc40004705670 */
[----:B-1----:R-:W-:Y:S02]  /*0440*/  ISETP.NE.OR P1, PT, R3, RZ, !P1 ;  /* 0x000000ff0300720c */ /* 0x002fe40004f25670 */
[----:B------:R-:W-:-:S04]  /*0450*/  SHF.R.S32.HI R3, RZ, 0x1f, R4 ;  /* 0x0000001fff037819 */ /* 0x000fc80000011404 */
[----:B------:R-:W-:-:S05]  /*0460*/  LEA.HI R3, R3, R4, RZ, 0x7 ;  /* 0x0000000403037211 */ /* 0x000fca00078f38ff */
[----:B------:R-:W-:Y:S01]  /*0470*/  VOTEU.ALL UP0, P0 ;  /* 0x00000000003f7886 */ /* 0x000fe20000000000 */
[----:B------:R-:W-:Y:S01]  /*0480*/  LOP3.LUT R3, R3, 0xffffff80, RZ, 0xc0, !PT ;  /* 0xffffff8003037812 */ /* 0x000fe200078ec0ff */
[----:B------:R-:W-:-:S03]  /*0490*/  VOTEU.ALL UP1, P1 ;  /* 0x00000000003f7886 */ /* 0x000fc60000820000 */
[----:B------:R-:W1:Y:S01]  /*04a0*/  @!UP0 S2UR UR7, SR_CgaCtaId ;  /* 0x00000000000789c3 */ /* 0x000e620000008800 */
[----:B------:R-:W-:Y:S01]  /*04b0*/  @!UP0 UMOV UR6, 0x400 ;  /* 0x0000040000068882 */ /* 0x000fe20000000000 */
[----:B------:R-:W-:-:S04]  /*04c0*/  @!UP0 UIADD3 UR4, -UR4, 0x100000, URZ ;  /* 0x0010000004048890 */ /* 0x000fc8000fffe13f */
[----:B------:R-:W-:Y:S02]  /*04d0*/  @!UP0 USHF.L.U32 UR5, UR4, 0xb, URZ ;  /* 0x0000000b04058899 */ /* 0x000fe4000800063f */
[----:B------:R-:W-:Y:S01]  /*04e0*/  @!UP0 USHF.L.U32 UR4, UR4, 0x1, URZ ;  /* 0x0000000104048899 */ /* 0x000fe2000800063f */
[----:B------:R-:W-:Y:S01]  /*04f0*/  IMAD.IADD R3, R4, 0x1, -R3 ;  /* 0x0000000104037824 */ /* 0x000fe200078e0a03 */
[----:B------:R-:W-:Y:S01]  /*0500*/  @!UP1 UMOV UR10, 0x400 ;  /* 0x00000400000a9882 */ /* 0x000fe20000000000 */
[----:B------:R-:W-:Y:S01]  /*0510*/  VOTEU.ALL UP2, P1 ;  /* 0x00000000003f7886 */ /* 0x000fe20000840000 */
[----:B------:R-:W-:Y:S01]  /*0520*/  VOTEU.ALL UP3, P1 ;  /* 0x00000000003f7886 */ /* 0x000fe20000860000 */
[----:B------:R-:W-:Y:S01]  /*0530*/  VOTEU.ALL UP4, P1 ;  /* 0x00000000003f7886 */ /* 0x000fe20000880000 */
[----:B------:R-:W5:Y:S01]  /*0540*/  @!UP1 S2UR UR11, SR_CgaCtaId ;  /* 0x00000000000b99c3 */ /* 0x000f620000008800 */
[----:B------:R-:W-:Y:S01]  /*0550*/  VOTEU.ALL UP5, P1 ;  /* 0x00000000003f7886 */ /* 0x000fe200008a0000 */
[----:B------:R-:W-:Y:S01]  /*0560*/  ISETP.NE.AND P1, PT, RZ, UR15, PT ;  /* 0x0000000fff007c0c */ /* 0x000fe2000bf25270 */
[----:B-1----:R-:W-:-:S02]  /*0570*/  @!UP0 ULEA UR9, UR7, UR6, 0x18 ;  /* 0x0000000607098291 */ /* 0x002fc4000f8ec03f */
[----:B------:R-:W-:-:S04]  /*0580*/  @!UP1 UIADD3 UR6, -UR12, 0x100000, URZ ;  /* 0x001000000c069890 */ /* 0x000fc8000fffe13f */
[----:B------:R-:W-:Y:S02]  /*0590*/  @!UP1 USHF.L.U32 UR7, UR6, 0xb, URZ ;  /* 0x0000000b06079899 */ /* 0x000fe4000800063f */
[----:B------:R-:W-:Y:S01]  /*05a0*/  @!UP1 USHF.L.U32 UR6, UR6, 0x1, URZ ;  /* 0x0000000106069899 */ /* 0x000fe2000800063f */
[----:B------:R-:W-:Y:S01]  /*05b0*/  VOTEU.ALL UP0, P0 ;  /* 0x00000000003f7886 */ /* 0x000fe20000000000 */
[----:B-----5:R-:W-:Y:S01]  /*05c0*/  @!UP1 ULEA UR10, UR11, UR10, 0x18 ;  /* 0x0000000a0b0a9291 */ /* 0x020fe2000f8ec03f */
[----:B------:R-:W-:Y:S01]  /*05d0*/  VOTEU.ALL UP1, P0 ;  /* 0x00000000003f7886 */ /* 0x000fe20000020000 */
[----:B------:R-:W1:Y:S02]  /*05e0*/  FENCE.VIEW.ASYNC.S ;  /* 0x00000000000073c6 */ /* 0x000e640000000000 */
[----:B-1----:R-:W2:Y:S02]  /*05f0*/  @!UP0 SYNCS.EXCH.64 URZ, [UR9+0x70], UR4 ;  /* 0x00007004093f85b2 */ /* 0x002ea40008000100 */
[----:B------:R1:W2:Y:S01]  /*0600*/  @!UP1 SYNCS.EXCH.64 URZ, [UR9+0x78], UR4 ;  /* 0x00007804093f95b2 */ /* 0x0002a20008000100 */
[----:B------:R-:W-:Y:S01]  /*0610*/  NOP ;  /* 0x0000000000007918 */ /* 0x000fe20000000000 */
[----:B-1----:R-:W-:-:S02]  /*0620*/  ULDC.64 UR4, c[0x0][0x598] ;  /* 0x0001660000047ab9 */ /* 0x002fc40000000a00 */
[----:B------:R-:W-:Y:S02]  /*0630*/  ISETP.NE.U32.AND P0, PT, RZ, UR4, PT ;  /* 0x00000004ff007c0c */ /* 0x000fe4000bf05070 */
[----:B------:R1:W2:Y:S02]  /*0640*/  @!UP2 SYNCS.EXCH.64 URZ, [UR10+0x50], UR6 ;  /* 0x000050060a3fa5b2 */ /* 0x0002a40008000100 */
[----:B------:R-:W-:Y:S01]  /*0650*/  ISETP.NE.AND.EX P0, PT, RZ, UR5, PT, P0 ;  /* 0x00000005ff007c0c */ /* 0x000fe2000bf05300 */
[----:B------:R1:W2:Y:S01]  /*0660*/  @!UP3 SYNCS.EXCH.64 URZ, [UR10+0x58], UR6 ;  /* 0x000058060a3fb5b2 */ /* 0x0002a20008000100 */
[----:B------:R1:W2:Y:S01]  /*0670*/  @!UP4 SYNCS.EXCH.64 URZ, [UR10+0x60], UR6 ;  /* 0x000060060a3fc5b2 */ /* 0x0002a20008000100 */
[----:B------:R1:W2:Y:S01]  /*0680*/  @!UP5 SYNCS.EXCH.64 URZ, [UR10+0x68], UR6 ;  /* 0x000068060a3fd5b2 */ /* 0x0002a20008000100 */
[----:B------:R-:W-:Y:S01]  /*0690*/  NOP ;  /* 0x0000000000007918 */ /* 0x000fe20000000000 */
[----:B--234-:R-:W-:Y:S08]  /*06a0*/  BAR.SYNC.DEFER_BLOCKING 0x0 ;  /* 0x0000000000007b1d */ /* 0x01cff00000010000 */
[----:B01----:R-:W-:Y:S05]  /*06b0*/  @!P0 BRA `(.L_x_3) ;  /* 0x00000000001c8947 */ /* 0x003fea0003800000 */
[----:B------:R-:W0:Y:S02]  /*06c0*/  LDC.64 R6, c[0x0][0x598] ;  /* 0x00016600ff067b82 */ /* 0x000e240000000a00 */
[----:B0-----:R-:W2:Y:S02]  /*06d0*/  LDG.E.64 R6, desc[UR54][R6.64] ;  /* 0x0000003606067981 */ /* 0x001ea4000c1e1b00 */
[----:B--2---:R-:W-:-:S04]  /*06e0*/  ISETP.NE.U32.AND P0, PT, R6, RZ, PT ;  /* 0x000000ff0600720c */ /* 0x004fc80003f05070 */
[----:B------:R-:W-:-:S13]  /*06f0*/  ISETP.NE.AND.EX P0, PT, R7, RZ, PT, P0 ;  /* 0x000000ff0700720c */ /* 0x000fda0003f05300 */
[----:B------:R-:W-:Y:S05]  /*0700*/  @!P0 BRA `(.L_x_3) ;  /* 0x0000000000088947 */ /* 0x000fea0003800000 */
[----:B------:R1:W5:Y:S01]  /*0710*/  LD.E R22, desc[UR54][R6.64] ;  /* 0x0000003606167980 */ /* 0x000362000c101900 */
[----:B------:R-:W-:Y:S05]  /*0720*/  BRA `(.L_x_4) ;  /* 0x0000000000247947 */ /* 0x000fea0003800000 */
.L_x_3:
[----:B------:R-:W-:Y:S02]  /*0730*/  ULDC.64 UR4, c[0x0][0x588] ;  /* 0x0001620000047ab9 */ /* 0x000fe40000000a00 */
[----:B------:R-:W-:-:S04]  /*0740*/  ISETP.NE.U32.AND P0, PT, RZ, UR4, PT ;  /* 0x00000004ff007c0c */ /* 0x000fc8000bf05070 */
[----:B------:R-:W-:-:S13]  /*0750*/  ISETP.NE.AND.EX P0, PT, RZ, UR5, PT, P0 ;  /* 0x00000005ff007c0c */ /* 0x000fda000bf05300 */
[----:B------:R-:W-:Y:S05]  /*0760*/  @!P0 BRA `(.L_x_5) ;  /* 0x00000000000c8947 */ /* 0x000fea0003800000 */
[----:B------:R-:W0:Y:S02]  /*0770*/  LDC.64 R22, c[0x0][0x588] ;  /* 0x00016200ff167b82 */ /* 0x000e240000000a00 */
[----:B0-----:R0:W5:Y:S01]  /*0780*/  LDG.E R22, desc[UR54][R22.64] ;  /* 0x0000003616167981 */ /* 0x001162000c1e1900 */
[----:B------:R-:W-:Y:S05]  /*0790*/  BRA `(.L_x_4) ;  /* 0x0000000000087947 */ /* 0x000fea0003800000 */
.L_x_5:
[----:B------:R-:W-:Y:S02]  /*07a0*/  ULDC UR4, c[0x0][0x580] ;  /* 0x0001600000047ab9 */ /* 0x000fe40000000800 */
[----:B------:R-:W-:-:S07]  /*07b0*/  IMAD.U32 R22, RZ, RZ, UR4 ;  /* 0x00000004ff167e24 */ /* 0x000fce000f8e00ff */
.L_x_4:
[----:B------:R-:W-:Y:S02]  /*07c0*/  ULDC.64 UR4, c[0x0][0x5a0] ;  /* 0x0001680000047ab9 */ /* 0x000fe40000000a00 */
[----:B------:R-:W-:-:S04]  /*07d0*/  ISETP.NE.U32.AND P0, PT, RZ, UR4, PT ;  /* 0x00000004ff007c0c */ /* 0x000fc8000bf05070 */
[----:B------:R-:W-:-:S13]  /*07e0*/  ISETP.NE.AND.EX P0, PT, RZ, UR5, PT, P0 ;  /* 0x00000005ff007c0c */ /* 0x000fda000bf05300 */
[----:B------:R-:W-:Y:S05]  /*07f0*/  @!P0 BRA `(.L_x_6) ;  /* 0x00000000001c8947 */ /* 0x000fea0003800000 */
[----:B-1----:R-:W1:Y:S02]  /*0800*/  LDC.64 R6, c[0x0][0x5a0] ;  /* 0x00016800ff067b82 */ /* 0x002e640000000a00 */
[----:B-1----:R-:W2:Y:S02]  /*0810*/  LDG.E.64 R6, desc[UR54][R6.64] ;  /* 0x0000003606067981 */ /* 0x002ea4000c1e1b00 */
[----:B--2---:R-:W-:-:S04]  /*0820*/  ISETP.NE.U32.AND P0, PT, R6, RZ, PT ;  /* 0x000000ff0600720c */ /* 0x004fc80003f05070 */
[----:B------:R-:W-:-:S13]  /*0830*/  ISETP.NE.AND.EX P0, PT, R7, RZ, PT, P0 ;  /* 0x000000ff0700720c */ /* 0x000fda0003f05300 */
[----:B------:R-:W-:Y:S05]  /*0840*/  @!P0 BRA `(.L_x_6) ;  /* 0x0000000000088947 */ /* 0x000fea0003800000 */
[----:B0-----:R2:W5:Y:S01]  /*0850*/  LD.E R23, desc[UR54][R6.64] ;  /* 0x0000003606177980 */ /* 0x001562000c101900 */
[----:B------:R-:W-:Y:S05]  /*0860*/  BRA `(.L_x_7) ;  /* 0x0000000000247947 */ /* 0x000fea0003800000 */
.L_x_6:
[----:B------:R-:W-:Y:S02]  /*0870*/  ULDC.64 UR4, c[0x0][0x590] ;  /* 0x0001640000047ab9 */ /* 0x000fe40000000a00 */
[----:B------:R-:W-:-:S04]  /*0880*/  ISETP.NE.U32.AND P0, PT, RZ, UR4, PT ;  /* 0x00000004ff007c0c */ /* 0x000fc8000bf05070 */
[----:B------:R-:W-:-:S13]  /*0890*/  ISETP.NE.AND.EX P0, PT, RZ, UR5, PT, P0 ;  /* 0x00000005ff007c0c */ /* 0x000fda000bf05300 */
[----:B------:R-:W-:Y:S05]  /*08a0*/  @!P0 BRA `(.L_x_8) ;  /* 0x00000000000c8947 */ /* 0x000fea0003800000 */
[----:B-1----:R-:W0:Y:S02]  /*08b0*/  LDC.64 R6, c[0x0][0x590] ;  /* 0x00016400ff067b82 */ /* 0x002e240000000a00 */
[----:B0-----:R0:W5:Y:S01]  /*08c0*/  LDG.E R23, desc[UR54][R6.64] ;  /* 0x0000003606177981 */ /* 0x001162000c1e1900 */
[----:B------:R-:W-:Y:S05]  /*08d0*/  BRA `(.L_x_7) ;  /* 0x0000000000087947 */ /* 0x000fea0003800000 */
.L_x_8:
[----:B------:R-:W-:Y:S02]  /*08e0*/  ULDC UR4, c[0x0][0x584] ;  /* 0x0001610000047ab9 */ /* 0x000fe40000000800 */
[----:B0-----:R-:W-:-:S07]  /*08f0*/  IMAD.U32 R23, RZ, RZ, UR4 ;  /* 0x00000004ff177e24 */ /* 0x001fce000f8e00ff */
.L_x_7:
[----:B------:R-:W3:Y:S01]  /*0900*/  S2UR UR10, SR_CTAID.Y ;  /* 0x00000000000a79c3 */ /* 0x000ee20000002600 */
[----:B------:R-:W-:Y:S01]  /*0910*/  ULDC UR5, c[0x0][0x65c] ;  /* 0x0001970000057ab9 */ /* 0x000fe20000000800 */
[----:B------:R-:W-:Y:S01]  /*0920*/  UISETP.NE.AND UP0, UPT, UR15, 0x2, UPT ;  /* 0x000000020f00788c */ /* 0x000fe2000bf05270 */
[----:B------:R-:W-:Y:S01]  /*0930*/  IMAD.MOV.U32 R18, RZ, RZ, -0x1 ;  /* 0xffffffffff127424 */ /* 0x000fe200078e00ff */
[----:B------:R-:W-:Y:S01]  /*0940*/  UISETP.NE.AND UP2, UPT, UR5, 0x1, UPT ;  /* 0x000000010500788c */ /* 0x000fe2000bf45270 */
[----:B------:R-:W-:Y:S02]  /*0950*/  IMAD.MOV.U32 R2, RZ, RZ, -0x1 ;  /* 0xffffffffff027424 */ /* 0x000fe400078e00ff */
[----:B------:R-:W-:Y:S01]  /*0960*/  IMAD.MOV.U32 R19, RZ, RZ, -0x1 ;  /* 0xffffffffff137424 */ /* 0x000fe200078e00ff */
[----:B------:R-:W4:Y:S01]  /*0970*/  S2UR UR4, SR_CTAID.X ;  /* 0x00000000000479c3 */ /* 0x000f220000002500 */
[----:B------:R-:W-:-:S06]  /*0980*/  UP2UR UR38, UPR, URZ, 0x4 ;  /* 0x000000043f267883 */ /* 0x000fcc0008000000 */
[----:B------:R-:W-:Y:S01]  /*0990*/  @UP2 ULDC UR12, c[0x0][0x10] ;  /* 0x00000400000c2ab9 */ /* 0x000fe20000000800 */
[----:B------:R-:W-:Y:S01]  /*09a0*/  @UP2 UMOV UR7, URZ ;  /* 0x0000003f00072c82 */ /* 0x000fe20008000000 */
[----:B------:R-:W-:Y:S01]  /*09b0*/  @UP2 UMOV UR5, URZ ;  /* 0x0000003f00052c82 */ /* 0x000fe20008000000 */
[----:B012---:R-:W0:Y:S01]  /*09c0*/  LDC.64 R6, c[0x0][0x650] ;  /* 0x00019400ff067b82 */ /* 0x007e220000000a00 */
[----:B---3--:R-:W-:Y:S02]  /*09d0*/  @UP2 UMOV UR9, UR10 ;  /* 0x0000000a00092c82 */ /* 0x008fe40008000000 */
[----:B------:R-:W-:Y:S01]  /*09e0*/  @UP2 UMOV UR6, UR9 ;  /* 0x0000000900062c82 */ /* 0x000fe20008000000 */
[----:B------:R-:W-:Y:S01]  /*09f0*/  @!UP2 UMOV UR9, UR10 ;  /* 0x0000000a0009ac82 */ /* 0x000fe20008000000 */
[----:B----4-:R-:W-:-:S03]  /*0a00*/  @UP2 UIMAD.WIDE.U32 UR12, UR4, UR12, UR6 ;  /* 0x0000000c040c22a5 */ /* 0x010fc6000f8e0006 */
[----:B------:R-:W-:Y:S01]  /*0a10*/  @!UP2 ULDC UR6, c[0x0][0xc] ;  /* 0x000003000006aab9 */ /* 0x000fe20000000800 */
[----:B------:R-:W-:Y:S01]  /*0a20*/  @UP2 UIADD3 UR14, UR13, UR5, URZ ;  /* 0x000000050d0e2290 */ /* 0x000fe2000fffe03f */
[----:B------:R-:W-:Y:S02]  /*0a30*/  ULDC UR10, c[0x0][0xc] ;  /* 0x00000300000a7ab9 */ /* 0x000fe40000000800 */
[----:B------:R-:W-:Y:S01]  /*0a40*/  UMOV UR5, URZ ;  /* 0x0000003f00057c82 */ /* 0x000fe20008000000 */
[----:B------:R-:W-:Y:S01]  /*0a50*/  ULDC UR11, c[0x0][0x10] ;  /* 0x00000400000b7ab9 */ /* 0x000fe20000000800 */
[----:B------:R-:W-:Y:S02]  /*0a60*/  @!UP2 UIMAD.WIDE.U32 UR6, UR6, UR9, UR4 ;  /* 0x000000090606a2a5 */ /* 0x000fe4000f8e0004 */
[----:B------:R-:W-:Y:S01]  /*0a70*/  UIMAD.WIDE.U32 UR10, UR10, UR11, URZ ;  /* 0x0000000b0a0a72a5 */ /* 0x000fe2000f8e003f */
[----:B------:R-:W-:-:S03]  /*0a80*/  ULDC UR13, c[0x0][0x14] ;  /* 0x00000500000d7ab9 */ /* 0x000fc60000000800 */
[----:B------:R-:W-:Y:S02]  /*0a90*/  UIMAD.WIDE.U32 UR52, UR10, UR13, URZ ;  /* 0x0000000d0a3472a5 */ /* 0x000fe4000f8e003f */
[----:B------:R-:W-:Y:S01]  /*0aa0*/  UIMAD UR39, UR11, UR13, URZ ;  /* 0x0000000d0b2772a4 */ /* 0x000fe2000f8e023f */
[----:B------:R-:W-:Y:S01]  /*0ab0*/  @!UP2 UMOV UR12, UR6 ;  /* 0x00000006000cac82 */ /* 0x000fe20008000000 */
[----:B------:R-:W-:Y:S02]  /*0ac0*/  @!UP2 UMOV UR14, UR7 ;  /* 0x00000007000eac82 */ /* 0x000fe40008000000 */
[----:B------:R-:W-:Y:S02]  /*0ad0*/  UIADD3 UR39, UR53, UR39, URZ ;  /* 0x0000002735277290 */ /* 0x000fe4000fffe03f */
[----:B------:R-:W-:-:S04]  /*0ae0*/  UIADD3 UR6, UP1, UR12, UR52, URZ ;  /* 0x000000340c067290 */ /* 0x000fc8000ff3e03f */
[----:B------:R-:W-:Y:S02]  /*0af0*/  UIADD3.X UR7, UR14, UR39, URZ, UP1, !UPT ;  /* 0x000000270e077290 */ /* 0x000fe40008ffe43f */
[----:B------:R-:W-:Y:S02]  /*0b00*/  USEL UR6, UR6, UR12, !UP0 ;  /* 0x0000000c06067287 */ /* 0x000fe4000c000000 */
[----:B------:R-:W-:-:S04]  /*0b10*/  USEL UR7, UR7, UR14, !UP0 ;  /* 0x0000000e07077287 */ /* 0x000fc8000c000000 */
[----:B0-----:R-:W-:Y:S01]  /*0b20*/  ISETP.LE.U32.AND P0, PT, R6, UR6, PT ;  /* 0x0000000606007c0c */ /* 0x001fe2000bf03070 */
[----:B------:R-:W-:Y:S02]  /*0b30*/  IMAD.U32 R16, RZ, RZ, UR6 ;  /* 0x00000006ff107e24 */ /* 0x000fe4000f8e00ff */
[----:B------:R-:W-:Y:S02]  /*0b40*/  IMAD.U32 R0, RZ, RZ, UR7 ;  /* 0x00000007ff007e24 */ /* 0x000fe4000f8e00ff */
[----:B------:R-:W-:-:S03]  /*0b50*/  IMAD.U32 R17, RZ, RZ, UR7 ;  /* 0x00000007ff117e24 */ /* 0x000fc6000f8e00ff */
[----:B------:R-:W-:Y:S02]  /*0b60*/  ISETP.GE.U32.AND.EX P0, PT, R0, R7, PT, P0 ;  /* 0x000000070000720c */ /* 0x000fe40003f06100 */
[----:B------:R-:W-:-:S11]  /*0b70*/  PRMT R0, RZ, 0x7610, R0 ;  /* 0x00007610ff007816 */ /* 0x000fd60000000000 */
[----:B------:R-:W-:Y:S05]  /*0b80*/  @P0 BRA `(.L_x_9) ;  /* 0x00000004008c0947 */ /* 0x000fea0003800000 */
[----:B------:R-:W-:Y:S01]  /*0b90*/  I2FP.F32.U32 R0, UR4 ;  /* 0x0000000400007c45 */ /* 0x000fe20008201000 */
[----:B------:R-:W-:Y:S01]  /*0ba0*/  ULDC.64 UR16, c[0x0][0x628] ;  /* 0x00018a0000107ab9 */ /* 0x000fe20000000a00 */
[----:B------:R-:W-:Y:S01]  /*0bb0*/  ULDC UR6, c[0x0][0x150] ;  /* 0x0000540000067ab9 */ /* 0x000fe20000000800 */
[----:B------:R-:W-:Y:S01]  /*0bc0*/  ISETP.NE.U32.AND P0, PT, RZ, UR16, PT ;  /* 0x00000010ff007c0c */ /* 0x000fe2000bf05070 */
[----:B------:R-:W-:Y:S01]  /*0bd0*/  ULDC UR15, c[0x0][0x630] ;  /* 0x00018c00000f7ab9 */ /* 0x000fe20000000800 */
[----:B------:R-:W-:Y:S01]  /*0be0*/  FMUL R0, R0, UR6 ;  /* 0x0000000600007c20 */ /* 0x000fe20008400000 */
[----:B------:R-:W-:Y:S01]  /*0bf0*/  R2UR UR19, R16 ;  /* 0x00000000101372ca */ /* 0x000fe200000e0000 */
[----:B------:R-:W-:Y:S01]  /*0c00*/  ULDC UR21, c[0x0][0x154] ;  /* 0x0000550000157ab9 */ /* 0x000fe20000000800 */
[----:B------:R-:W-:Y:S01]  /*0c10*/  ISETP.NE.AND.EX P0, PT, RZ, UR17, PT, P0 ;  /* 0x00000011ff007c0c */ /* 0x000fe2000bf05300 */
[----:B------:R0:W1:Y:S01]  /*0c20*/  F2I.U32.TRUNC.NTZ R2, R0 ;  /* 0x0000000000027305 */ /* 0x000062000020f000 */
[----:B------:R-:W-:-:S02]  /*0c30*/  R2UR UR20, R17 ;  /* 0x00000000111472ca */ /* 0x000fc400000e0000 */
[----:B------:R-:W-:Y:S02]  /*0c40*/  R2UR UR6, R16 ;  /* 0x00000000100672ca */ /* 0x000fe400000e0000 */
[----:B------:R-:W-:-:S07]  /*0c50*/  R2UR UR7, R17 ;  /* 0x00000000110772ca */ /* 0x000fce00000e0000 */
[----:B0-----:R-:W-:Y:S08]  /*0c60*/  @!P0 BRA `(.L_x_10) ;  /* 0x0000000000308947 */ /* 0x001ff00003800000 */
[----:B------:R-:W-:Y:S01]  /*0c70*/  R2UR UR6, R16 ;  /* 0x00000000100672ca */ /* 0x000fe200000e0000 */
[----:B------:R-:W-:Y:S01]  /*0c80*/  ULDC UR12, c[0x0][0x634] ;  /* 0x00018d00000c7ab9 */ /* 0x000fe20000000800 */
[----:B------:R-:W-:-:S11]  /*0c90*/  R2UR UR14, R17 ;  /* 0x00000000110e72ca */ /* 0x000fd600000e0000 */
[----:B------:R-:W-:-:S04]  /*0ca0*/  UIADD3 UR12, UP1, UR6, UR12, URZ ;  /* 0x0000000c060c7290 */ /* 0x000fc8000ff3e03f */
[----:B------:R-:W-:-:S04]  /*0cb0*/  UIADD3.X UR14, URZ, UR14, URZ, UP1, !UPT ;  /* 0x0000000e3f0e7290 */ /* 0x000fc80008ffe43f */
[----:B------:R-:W-:-:S04]  /*0cc0*/  UIMAD.WIDE.U32 UR6, UR14, UR16, URZ ;  /* 0x000000100e0672a5 */ /* 0x000fc8000f8e003f */
[----:B------:R-:W-:Y:S02]  /*0cd0*/  UIMAD.WIDE.U32 UR10, UP1, UR12, UR17, UR6 ;  /* 0x000000110c0a72a5 */ /* 0x000fe4000f820006 */
[----:B------:R-:W-:Y:S02]  /*0ce0*/  UIMAD.WIDE.U32 UR6, UR12, UR16, URZ ;  /* 0x000000100c0672a5 */ /* 0x000fe4000f8e003f */
[----:B------:R-:W-:Y:S02]  /*0cf0*/  UIADD3.X UR13, URZ, URZ, URZ, UP1, !UPT ;  /* 0x0000003f3f0d7290 */ /* 0x000fe40008ffe43f */
[----:B------:R-:W-:Y:S01]  /*0d00*/  UIADD3 URZ, UP1, UR7, UR10, URZ ;  /* 0x0000000a073f7290 */ /* 0x000fe2000ff3e03f */
[----:B------:R-:W-:-:S03]  /*0d10*/  UMOV UR12, UR11 ;  /* 0x0000000b000c7c82 */ /* 0x000fc60008000000 */
[----:B------:R-:W-:-:S12]  /*0d20*/  UIMAD.WIDE.U32.X UR6, UR14, UR17, UR12, UP1 ;  /* 0x000000110e0672a5 */ /* 0x000fd800088e040c */
.L_x_10:
[----:B------:R-:W-:Y:S01]  /*0d30*/  USHF.R.U64 UR5, UR6, UR15, UR7 ;  /* 0x0000000f06057299 */ /* 0x000fe20008001207 */
[----:B------:R-:W-:Y:S01]  /*0d40*/  I2FP.F32.U32 R0, UR9 ;  /* 0x0000000900007c45 */ /* 0x000fe20008201000 */
[----:B------:R-:W-:Y:S01]  /*0d50*/  USHF.R.U32.HI UR6, URZ, UR15, UR7 ;  /* 0x0000000f3f067299 */ /* 0x000fe20008011607 */
[----:B-1----:R-:W-:Y:S01]  /*0d60*/  R2UR UR14, R2 ;  /* 0x00000000020e72ca */ /* 0x002fe200000e0000 */
[----:B------:R-:W-:Y:S02]  /*0d70*/  UIADD3 UR17, UP1, URZ, -UR5, URZ ;  /* 0x800000053f117290 */ /* 0x000fe4000ff3e03f */
[----:B------:R-:W-:Y:S01]  /*0d80*/  FMUL R0, R0, UR21 ;  /* 0x0000001500007c20 */ /* 0x000fe20008400000 */
[----:B------:R-:W-:Y:S01]  /*0d90*/  ULDC.64 UR10, c[0x0][0x620] ;  /* 0x00018800000a7ab9 */ /* 0x000fe20000000a00 */
[----:B------:R-:W-:Y:S01]  /*0da0*/  UIADD3.X UR6, URZ, ~UR6, URZ, UP1, !UPT ;  /* 0x800000063f067290 */ /* 0x000fe20008ffe43f */
[----:B------:R-:W-:Y:S01]  /*0db0*/  UMOV UR12, UR19 ;  /* 0x00000013000c7c82 */ /* 0x000fe20008000000 */
[----:B------:R-:W-:-:S02]  /*0dc0*/  UMOV UR13, UR20 ;  /* 0x00000014000d7c82 */ /* 0x000fc40008000000 */
[----:B------:R-:W-:Y:S01]  /*0dd0*/  UIMAD UR6, UR6, UR10, URZ ;  /* 0x0000000a060672a4 */ /* 0x000fe2000f8e023f */
[----:B------:R-:W0:Y:S01]  /*0de0*/  F2I.U32.TRUNC.NTZ R0, R0 ;  /* 0x0000000000007305 */ /* 0x000e22000020f000 */
[----:B------:R-:W-:Y:S02]  /*0df0*/  UIMAD.WIDE.U32 UR12, UR17, UR10, UR12 ;  /* 0x0000000a110c72a5 */ /* 0x000fe4000f8e000c */
[----:B------:R-:W-:Y:S01]  /*0e00*/  UIMAD UR17, UR17, UR11, UR6 ;  /* 0x0000000b111172a4 */ /* 0x000fe2000f8e0206 */
[----:B------:R-:W-:Y:S01]  /*0e10*/  ULDC UR24, c[0x0][0x658] ;  /* 0x0001960000187ab9 */ /* 0x000fe20000000800 */
[----:B------:R-:W-:Y:S02]  /*0e20*/  UMOV UR22, 0xffffffff ;  /* 0xffffffff00167882 */ /* 0x000fe40000000000 */
[----:B------:R-:W-:Y:S01]  /*0e30*/  UIADD3 UR17, UR13, UR17, URZ ;  /* 0x000000110d117290 */ /* 0x000fe2000fffe03f */
[----:B------:R-:W-:Y:S01]  /*0e40*/  ULDC UR19, c[0x0][0x618] ;  /* 0x0001860000137ab9 */ /* 0x000fe20000000800 */
[----:B------:R-:W-:Y:S01]  /*0e50*/  ULDC.64 UR6, c[0x0][0x640] ;  /* 0x0001900000067ab9 */ /* 0x000fe20000000a00 */
[----:B------:R-:W-:Y:S01]  /*0e60*/  USHF.L.U32 UR13, UR22, UR24, URZ ;  /* 0x00000018160d7299 */ /* 0x000fe2000800063f */
[----:B------:R-:W-:Y:S01]  /*0e70*/  ISETP.NE.U32.AND P0, PT, RZ, UR6, PT ;  /* 0x00000006ff007c0c */ /* 0x000fe2000bf05070 */
[----:B------:R-:W-:-:S02]  /*0e80*/  USHF.R.U64 UR22, UR12, UR19, UR17 ;  /* 0x000000130c167299 */ /* 0x000fc40008001211 */
[----:B------:R-:W-:Y:S01]  /*0e90*/  USHF.R.U32.HI UR12, URZ, UR19, UR17 ;  /* 0x000000133f0c7299 */ /* 0x000fe20008011611 */
[----:B0-----:R-:W-:Y:S01]  /*0ea0*/  R2UR UR16, R0 ;  /* 0x00000000001072ca */ /* 0x001fe200000e0000 */
[----:B------:R-:W-:Y:S01]  /*0eb0*/  ULDC UR21, c[0x0][0x608] ;  /* 0x0001820000157ab9 */ /* 0x000fe20000000800 */
[----:B------:R-:W-:Y:S01]  /*0ec0*/  ISETP.NE.AND.EX P0, PT, RZ, UR7, PT, P0 ;  /* 0x00000007ff007c0c */ /* 0x000fe2000bf05300 */
[----:B------:R-:W-:Y:S02]  /*0ed0*/  USHF.R.U64 UR26, UR22, UR21, UR12 ;  /* 0x00000015161a7299 */ /* 0x000fe4000800120c */
[----:B------:R-:W-:Y:S01]  /*0ee0*/  USHF.R.U32.HI UR12, URZ, UR21, UR12 ;  /* 0x000000153f0c7299 */ /* 0x000fe2000801160c */
[----:B------:R-:W-:Y:S01]  /*0ef0*/  UMOV UR20, 0x1 ;  /* 0x0000000100147882 */ /* 0x000fe20000000000 */
[----:B------:R-:W-:Y:S02]  /*0f00*/  UIADD3 UR14, -UR14, URZ, URZ ;  /* 0x0000003f0e0e7290 */ /* 0x000fe4000fffe13f */
[----:B------:R-:W-:-:S02]  /*0f10*/  USHF.R.U64 UR27, UR26, UR24, UR12 ;  /* 0x000000181a1b7299 */ /* 0x000fc4000800120c */
[----:B------:R-:W-:Y:S01]  /*0f20*/  USHF.L.U32 UR19, UR20, UR24, URZ ;  /* 0x0000001814137299 */ /* 0x000fe2000800063f */
[----:B------:R-:W-:Y:S01]  /*0f30*/  ULDC UR15, c[0x0][0x144] ;  /* 0x00005100000f7ab9 */ /* 0x000fe20000000800 */
[----:B------:R-:W-:Y:S01]  /*0f40*/  ULDC UR10, c[0x0][0x600] ;  /* 0x00018000000a7ab9 */ /* 0x000fe20000000800 */
[----:B------:R-:W-:Y:S02]  /*0f50*/  ULOP3.LUT UR20, URZ, UR13, URZ, 0x33, !UPT ;  /* 0x0000000d3f147292 */ /* 0x000fe4000f8e333f */
[----:B------:R-:W-:Y:S02]  /*0f60*/  USHF.R.U32.HI UR13, URZ, UR24, UR12 ;  /* 0x000000183f0d7299 */ /* 0x000fe4000801160c */
[----:B------:R-:W-:Y:S02]  /*0f70*/  UIADD3 UR11, UR10, -0x1, URZ ;  /* 0xffffffff0a0b7890 */ /* 0x000fe4000fffe03f */
[----:B------:R-:W-:Y:S02]  /*0f80*/  UIADD3 UR23, -UR16, URZ, URZ ;  /* 0x0000003f10177290 */ /* 0x000fe4000fffe13f */
[----:B------:R-:W-:Y:S01]  /*0f90*/  UIMAD UR4, UR15, UR14, UR4 ;  /* 0x0000000e0f0472a4 */ /* 0x000fe2000f8e0204 */
[----:B------:R-:W-:Y:S01]  /*0fa0*/  ULDC UR28, c[0x0][0x148] ;  /* 0x00005200001c7ab9 */ /* 0x000fe20000000800 */
[----:B------:R-:W-:Y:S01]  /*0fb0*/  ULDC UR24, c[0x0][0x648] ;  /* 0x0001920000187ab9 */ /* 0x000fe20000000800 */
[----:B------:R-:W-:Y:S01]  /*0fc0*/  ULDC UR25, c[0x0][0x638] ;  /* 0x00018e0000197ab9 */ /* 0x000fe20000000800 */
[----:B------:R-:W-:Y:S01]  /*0fd0*/  UMOV UR12, UR27 ;  /* 0x0000001b000c7c82 */ /* 0x000fe20008000000 */
[----:B------:R-:W-:Y:S07]  /*0fe0*/  @!P0 BRA `(.L_x_11) ;  /* 0x0000000000308947 */ /* 0x000fee0003800000 */
[----:B------:R-:W-:Y:S02]  /*0ff0*/  ULDC UR16, c[0x0][0x64c] ;  /* 0x0001930000107ab9 */ /* 0x000fe40000000800 */
        /* <DEDUP_REMOVED lines=8> */
[----:B------:R-:W-:-:S07]  /*1080*/  UIMAD.WIDE.U32.X UR6, UR21, UR7, UR16, UP1 ;  /* 0x00000007150672a5 */ /* 0x000fce00088e0410 */
[----:B------:R-:W-:Y:S01]  /*1090*/  UMOV UR12, UR6 ;  /* 0x00000006000c7c82 */ /* 0x000fe20008000000 */
[----:B------:R-:W-:-:S05]  /*10a0*/  UMOV UR13, UR7 ;  /* 0x00000007000d7c82 */ /* 0x000fca0008000000 */
.L_x_11:
[----:B------:R-:W-:Y:S01]  /*10b0*/  UISETP.NE.AND UP1, UPT, UR38, URZ, UPT ;  /* 0x0000003f2600728c */ /* 0x000fe2000bf25270 */
[----:B------:R-:W-:Y:S01]  /*10c0*/  IMAD.MOV.U32 R0, RZ, RZ, 0x1 ;  /* 0x00000001ff007424 */ /* 0x000fe200078e00ff */
[----:B------:R-:W-:Y:S01]  /*10d0*/  USHF.R.U64 UR6, UR12, UR24, UR13 ;  /* 0x000000180c067299 */ /* 0x000fe2000800120d */
[----:B------:R-:W-:Y:S01]  /*10e0*/  IMAD.U32 R19, RZ, RZ, UR5 ;  /* 0x00000005ff137e24 */ /* 0x000fe2000f8e00ff */
[----:B------:R-:W-:Y:S02]  /*10f0*/  ULOP3.LUT UR20, UR26, UR20, URZ, 0xc0, !UPT ;  /* 0x000000141a147292 */ /* 0x000fe4000f8ec03f */
[----:B------:R-:W-:Y:S02]  /*1100*/  UIADD3 UR7, -UR6, URZ, URZ ;  /* 0x0000003f06077290 */ /* 0x000fe4000fffe13f */
[----:B------:R-:W-:Y:S02]  /*1110*/  UIMAD UR19, UR19, UR6, UR20 ;  /* 0x00000006131372a4 */ /* 0x000fe4000f8e0214 */
[----:B------:R-:W-:-:S02]  /*1120*/  ULOP3.LUT UR11, UR22, UR11, URZ, 0xc0, !UPT ;  /* 0x0000000b160b7292 */ /* 0x000fc4000f8ec03f */
[----:B------:R-:W-:Y:S02]  /*1130*/  @UP1 UIMAD UR4, UR28, UR23, UR9 ;  /* 0x000000171c0412a4 */ /* 0x000fe4000f8e0209 */
[----:B------:R-:W-:-:S03]  /*1140*/  UIMAD UR6, UR7, UR25, UR27 ;  /* 0x00000019070672a4 */ /* 0x000fc6000f8e021b */
[----:B------:R-:W-:Y:S01]  /*1150*/  ULDC UR7, c[0x0][0x610] ;  /* 0x0001840000077ab9 */ /* 0x000fe20000000800 */
[----:B------:R-:W-:Y:S02]  /*1160*/  UIMAD UR6, UR6, UR10, UR11 ;  /* 0x0000000a060672a4 */ /* 0x000fe4000f8e020b */
[----:B------:R-:W-:-:S04]  /*1170*/  UIMAD UR4, UR19, UR7, UR4 ;  /* 0x00000007130472a4 */ /* 0x000fc8000f8e0204 */
[----:B------:R-:W-:Y:S02]  /*1180*/  USEL UR7, UR6, UR4, !UP1 ;  /* 0x0000000406077287 */ /* 0x000fe4000c800000 */
[----:B------:R-:W-:-:S04]  /*1190*/  USEL UR4, UR4, UR6, !UP1 ;  /* 0x0000000604047287 */ /* 0x000fc8000c800000 */
[----:B------:R-:W-:Y:S02]  /*11a0*/  IMAD.U32 R2, RZ, RZ, UR7 ;  /* 0x00000007ff027e24 */ /* 0x000fe4000f8e00ff */
[----:B------:R-:W-:-:S07]  /*11b0*/  IMAD.U32 R18, RZ, RZ, UR4 ;  /* 0x00000004ff127e24 */ /* 0x000fce000f8e00ff */
.L_x_9:
[----:B------:R-:W-:Y:S02]  /*11c0*/  ULDC UR4, c[0x0][0x28c] ;  /* 0x0000a30000047ab9 */ /* 0x000fe40000000800 */
[----:B------:R-:W-:-:S04]  /*11d0*/  UIADD3 UR4, UR4, 0x3f, URZ ;  /* 0x0000003f04047890 */ /* 0x000fc8000fffe03f */
[----:B------:R-:W-:-:S04]  /*11e0*/  USHF.R.S32.HI UR5, URZ, 0x1f, UR4 ;  /* 0x0000001f3f057899 */ /* 0x000fc80008011404 */
[----:B------:R-:W-:-:S04]  /*11f0*/  ULEA.HI UR5, UR5, UR4, URZ, 0x6 ;  /* 0x0000000405057291 */ /* 0x000fc8000f8f303f */
[----:B------:R-:W-:Y:S01]  /*1200*/  USHF.R.S32.HI UR37, URZ, 0x6, UR5 ;  /* 0x000000063f257899 */ /* 0x000fe20008011405 */
[----:B------:R-:W-:Y:S11]  /*1210*/  @!P1 BRA `(.L_x_12) ;  /* 0x0000005800809947 */ /* 0x000ff60003800000 */
[----:B------:R-:W-:-:S06]  /*1220*/  UISETP.GT.U32.AND UP1, UPT, UR18, 0x1, UPT ;  /* 0x000000011200788c */ /* 0x000fcc000bf24070 */
[----:B------:R-:W-:-:S13]  /*1230*/  PLOP3.LUT P0, PT, PT, PT, UP1, 0x80, 0x0 ;  /* 0x000000000000781c */ /* 0x000fda0003f0f018 */
[----:B------:R-:W-:Y:S05]  /*1240*/  @P0 EXIT ;  /* 0x000000000000094d */ /* 0x000fea0003800000 */
.L_x_13:
[----:B------:R-:W-:-:S08]  /*1250*/  NOP ;  /* 0x0000000000007918 */ /* 0x000fd00000000000 */
[----:B------:R-:W0:Y:S02]  /*1260*/  USETMAXREG.TRY_ALLOC.CTAPOOL UP1, 0xe8 ;  /* 0x000000e8000079c8 */ /* 0x000e240008020600 */
[----:B0-----:R-:W-:-:S13]  /*1270*/  PLOP3.LUT P0, PT, PT, PT, UP1, 0x80, 0x0 ;  /* 0x000000000000781c */ /* 0x001fda0003f0f018 */
[----:B------:R-:W-:Y:S05]  /*1280*/  @!P0 BRA `(.L_x_13) ;  /* 0xfffffffc00f08947 */ /* 0x000fea000383ffff */
[----:B------:R-:W-:-:S13]  /*1290*/  LOP3.LUT P0, RZ, R0, 0xff, RZ, 0xc0, !PT ;  /* 0x000000ff00ff7812 */ /* 0x000fda000780c0ff */
[----:B------:R-:W-:Y:S05]  /*12a0*/  @!P0 EXIT ;  /* 0x000000000000894d */ /* 0x000fea0003800000 */
[----:B------:R-:W-:Y:S01]  /*12b0*/  SHF.R.S32.HI R0, RZ, 0x1f, R3 ;  /* 0x0000001fff007819 */ /* 0x000fe20000011403 */
[----:B------:R-:W0:Y:S01]  /*12c0*/  S2UR UR5, SR_CgaCtaId ;  /* 0x00000000000579c3 */ /* 0x000e220000008800 */
[----:B------:R-:W-:Y:S01]  /*12d0*/  UMOV UR42, 0x400 ;  /* 0x00000400002a7882 */ /* 0x000fe20000000000 */
[----:B------:R-:W-:Y:S01]  /*12e0*/  USHF.R.U32.HI UR4, URZ, 0x2, UR37 ;  /* 0x000000023f047899 */ /* 0x000fe20008011625 */
[CC--:B------:R-:W-:Y:S01]  /*12f0*/  LEA.HI R4, R0.reuse, R3.reuse, RZ, 0x2 ;  /* 0x0000000300047211 */ /* 0x0c0fe200078f10ff */
[----:B------:R-:W-:Y:S01]  /*1300*/  ULOP3.LUT UR45, UR37, 0x3, URZ, 0xc0, !UPT ;  /* 0x00000003252d7892 */ /* 0x000fe2000f8ec03f */
[----:B------:R-:W-:Y:S01]  /*1310*/  LEA.HI R0, R0, R3, RZ, 0x5 ;  /* 0x0000000300007211 */ /* 0x000fe200078f28ff */
[----:B------:R-:W-:Y:S01]  /*1320*/  UISETP.LT.AND UP1, UPT, UR37, 0x1, UPT ;  /* 0x000000012500788c */ /* 0x000fe2000bf21270 */
[--C-:B------:R-:W-:Y:S01]  /*1330*/  SHF.R.S32.HI R88, RZ, 0x2, R4.reuse ;  /* 0x00000002ff587819 */ /* 0x100fe20000011404 */
[----:B------:R-:W1:Y:S01]  /*1340*/  LDC.64 R6, c[0x0][0x5c8] ;  /* 0x00017200ff067b82 */ /* 0x000e620000000a00 */
[----:B------:R-:W-:Y:S01]  /*1350*/  SHF.R.S32.HI R5, RZ, 0x1f, R4 ;  /* 0x0000001fff057819 */ /* 0x000fe20000011404 */
[----:B------:R-:W-:Y:S01]  /*1360*/  ULOP3.LUT UR4, UR4, 0x1, URZ, 0xc0, !UPT ;  /* 0x0000000104047892 */ /* 0x000fe2000f8ec03f */
[----:B------:R-:W-:Y:S01]  /*1370*/  LOP3.LUT R4, R4, 0xfffffffc, RZ, 0xc0, !PT ;  /* 0xfffffffc04047812 */ /* 0x000fe200078ec0ff */
[----:B------:R-:W-:Y:S01]  /*1380*/  ULDC UR44, c[0x0][0x658] ;  /* 0x00019600002c7ab9 */ /* 0x000fe20000000800 */
[----:B------:R-:W-:Y:S01]  /*1390*/  LEA.HI R5, R5, R88, RZ, 0x3 ;  /* 0x0000005805057211 */ /* 0x000fe200078f18ff */
[----:B------:R-:W-:Y:S01]  /*13a0*/  UMOV UR6, 0xffffffff ;  /* 0xffffffff00067882 */ /* 0x000fe20000000000 */
[----:B------:R-:W-:Y:S01]  /*13b0*/  ULDC UR8, c[0x0][0x284] ;  /* 0x0000a10000087ab9 */ /* 0x000fe20000000800 */
[----:B------:R-:W-:Y:S01]  /*13c0*/  IMAD.IADD R4, R3, 0x1, -R4 ;  /* 0x0000000103047824 */ /* 0x000fe200078e0a04 */
[----:B------:R-:W-:Y:S01]  /*13d0*/  LOP3.LUT R5, R5, 0xfffffff8, RZ, 0xc0, !PT ;  /* 0xfffffff805057812 */ /* 0x000fe200078ec0ff */
[----:B------:R-:W-:Y:S01]  /*13e0*/  USEL UR45, UR45, URZ, !UP0 ;  /* 0x0000003f2d2d7287 */ /* 0x000fe2000c000000 */
[----:B------:R-:W-:Y:S01]  /*13f0*/  SHF.R.S32.HI R3, RZ, 0x5, R0 ;  /* 0x00000005ff037819 */ /* 0x000fe20000011400 */
[----:B------:R-:W-:Y:S01]  /*1400*/  VIADD R0, R95, 0xffffffff ;  /* 0xffffffff5f007836 */ /* 0x000fe20000000000 */
[----:B------:R-:W-:Y:S01]  /*1410*/  USEL UR46, UR37, 0x1, UP1 ;  /* 0x00000001252e7887 */ /* 0x000fe20008800000 */
[----:B------:R-:W-:Y:S01]  /*1420*/  IMAD.IADD R88, R88, 0x1, -R5 ;  /* 0x0000000158587824 */ /* 0x000fe200078e0a05 */
[----:B------:R-:W-:Y:S01]  /*1430*/  USHF.L.U32 UR6, UR6, UR44, URZ ;  /* 0x0000002c06067299 */ /* 0x000fe2000800063f */
[----:B------:R-:W2:Y:S01]  /*1440*/  LDC R5, c[0x0][0x288] ;  /* 0x0000a200ff057b82 */ /* 0x000ea20000000800 */
[----:B0-----:R-:W-:Y:S01]  /*1450*/  ULEA UR42, UR5, UR42, 0x18 ;  /* 0x0000002a052a7291 */ /* 0x001fe2000f8ec03f */
[C---:B------:R-:W-:Y:S01]  /*1460*/  ISETP.NE.AND P0, PT, R0.reuse, RZ, PT ;  /* 0x000000ff0000720c */ /* 0x040fe20003f05270 */
[----:B------:R-:W-:Y:S01]  /*1470*/  IMAD.SHL.U32 R0, R0, 0x8, RZ ;  /* 0x0000000800007824 */ /* 0x000fe200078e00ff */
[--C-:B------:R-:W-:Y:S01]  /*1480*/  SHF.R.S32.HI R89, RZ, 0x1f, R88.reuse ;  /* 0x0000001fff597819 */ /* 0x100fe20000011458 */
[----:B------:R-:W-:Y:S01]  /*1490*/  UIADD3 UR50, UR42, 0x50, URZ ;  /* 0x000000502a327890 */ /* 0x000fe2000fffe03f */
[----:B------:R-:W-:Y:S01]  /*14a0*/  IMAD.SHL.U32 R90, R4, 0x2, RZ ;  /* 0x00000002045a7824 */ /* 0x000fe200078e00ff */
[----:B------:R-:W-:Y:S01]  /*14b0*/  UISETP.EQ.U32.AND UP0, UPT, UR4, 0x1, !UP0 ;  /* 0x000000010400788c */ /* 0x000fe2000c702070 */
[C-C-:B------:R-:W-:Y:S01]  /*14c0*/  IMAD R97, R3.reuse, -0x10, -R88.reuse ;  /* 0xfffffff003617824 */ /* 0x140fe200078e0a58 */
[----:B------:R-:W-:Y:S01]  /*14d0*/  LOP3.LUT R0, R0, 0x8, RZ, 0xc0, !PT ;  /* 0x0000000800007812 */ /* 0x000fe200078ec0ff */
[----:B------:R-:W-:Y:S01]  /*14e0*/  IMAD.WIDE R88, R3, 0x10, R88 ;  /* 0x0000001003587825 */ /* 0x000fe200078e0258 */
[C---:B-1----:R-:W-:Y:S01]  /*14f0*/  SHF.L.U64.HI R92, R6.reuse, 0x3, R7 ;  /* 0x00000003065c7819 */ /* 0x042fe20000010207 */
[----:B------:R-:W-:Y:S01]  /*1500*/  ULDC UR43, c[0x0][0x600] ;  /* 0x00018000002b7ab9 */ /* 0x000fe20000000800 */
[----:B------:R-:W-:Y:S01]  /*1510*/  SEL R98, RZ, 0x1, P0 ;  /* 0x00000001ff627807 */ /* 0x000fe20000000000 */
[----:B------:R-:W-:Y:S01]  /*1520*/  IMAD.SHL.U32 R93, R6, 0x8, RZ ;  /* 0x00000008065d7824 */ /* 0x000fe200078e00ff */
[----:B------:R-:W-:Y:S01]  /*1530*/  LEA R95, R95, UR50, 0x3 ;  /* 0x000000325f5f7c11 */ /* 0x000fe2000f8e18ff */
[----:B------:R-:W-:Y:S01]  /*1540*/  VIADD R97, R97, UR8 ;  /* 0x0000000861617c36 */ /* 0x000fe20008000000 */
[C---:B------:R-:W-:Y:S01]  /*1550*/  LOP3.LUT R99, R0.reuse, 0x8, RZ, 0x3c, !PT ;  /* 0x0000000800637812 */ /* 0x040fe200078e3cff */
[----:B------:R-:W-:Y:S01]  /*1560*/  UMOV UR7, 0x1 ;  /* 0x0000000100077882 */ /* 0x000fe20000000000 */
[----:B------:R-:W-:Y:S01]  /*1570*/  LOP3.LUT R96, R0, 0x18, RZ, 0x3c, !PT ;  /* 0x0000001800607812 */ /* 0x000fe200078e3cff */
[----:B------:R-:W-:Y:S01]  /*1580*/  ULOP3.LUT UR49, UR40, 0x1, URZ, 0xfc, !UPT ;  /* 0x0000000128317892 */ /* 0x000fe2000f8efc3f */
[----:B------:R-:W-:Y:S01]  /*1590*/  SHF.R.S32.HI R91, RZ, 0x1f, R90 ;  /* 0x0000001fff5b7819 */ /* 0x000fe2000001145a */
[----:B------:R-:W-:Y:S01]  /*15a0*/  USHF.L.U32 UR36, UR37, 0x1, URZ ;  /* 0x0000000125247899 */ /* 0x000fe2000800063f */
[----:B--2---:R-:W-:Y:S01]  /*15b0*/  IMAD R94, R4, -0x2, R5 ;  /* 0xfffffffe045e7824 */ /* 0x004fe200078e0205 */
[----:B------:R-:W-:-:S02]  /*15c0*/  USHF.L.U64.HI UR41, UR52, 0x1, UR39 ;  /* 0x0000000134297899 */ /* 0x000fc40008010227 */
[----:B------:R-:W-:Y:S02]  /*15d0*/  UIADD3 UR43, UR43, -0x1, URZ ;  /* 0xffffffff2b2b7890 */ /* 0x000fe4000fffe03f */
[----:B------:R-:W-:Y:S02]  /*15e0*/  USHF.L.U32 UR44, UR7, UR44, URZ ;  /* 0x0000002c072c7299 */ /* 0x000fe4000800063f */
[----:B------:R-:W-:Y:S02]  /*15f0*/  UIADD3 UR46, -UR46, UR37, URZ ;  /* 0x000000252e2e7290 */ /* 0x000fe4000fffe13f */
[----:B------:R-:W-:Y:S02]  /*1600*/  ULOP3.LUT UR47, URZ, UR6, URZ, 0x33, !UPT ;  /* 0x000000063f2f7292 */ /* 0x000fe4000f8e333f */
[----:B------:R-:W-:-:S12]  /*1610*/  USEL UR48, URZ, 0x1, !UP0 ;  /* 0x000000013f307887 */ /* 0x000fd8000c000000 */
.L_x_161:
[----:B------:R-:W-:-:S04]  /*1620*/  SHF.L.U32 R0, R98, 0x1f, RZ ;  /* 0x0000001f62007819 */ /* 0x000fc800000006ff */
[----:B------:R-:W0:Y:S02]  /*1630*/  SYNCS.PHASECHK.TRANS64.TRYWAIT P0, [R95+URZ+-0x8], R0 ;  /* 0xfffff8005f0075a7 */ /* 0x000e24000800017f */
[----:B012345:R-:W-:Y:S05]  /*1640*/  @!P0 BRA `(.L_x_14) ;  /* 0x0000006400988947 */ /* 0x03ffea0003800000 */
.L_x_183:
[----:B------:R-:W-:Y:S02]  /*1650*/  ULDC UR4, c[0x0][0x28c] ;  /* 0x0000a30000047ab9 */ /* 0x000fe40000000800 */
[----:B------:R-:W-:-:S13]  /*1660*/  ISETP.LT.AND P0, PT, RZ, UR4, PT ;  /* 0x00000004ff007c0c */ /* 0x000fda000bf01270 */
[----:B------:R-:W-:Y:S05]  /*1670*/  @P0 BRA `(.L_x_15) ;  /* 0x0000000000400947 */ /* 0x000fea0003800000 */
[----:B0-----:R-:W-:Y:S01]  /*1680*/  MOV R0, 0x0 ;  /* 0x0000000000007802 */ /* 0x001fe20000000f00 */
[----:B------:R-:W-:Y:S01]  /*1690*/  ULDC.64 UR4, c[0x4][0x68] ;  /* 0x01001a0000047ab9 */ /* 0x000fe20000000a00 */
[----:B------:R-:W-:Y:S01]  /*16a0*/  ULDC.64 UR6, c[0x4][0x8] ;  /* 0x0100020000067ab9 */ /* 0x000fe20000000a00 */
[----:B------:R-:W-:Y:S01]  /*16b0*/  IMAD.U32 R4, RZ, RZ, UR4 ;  /* 0x00000004ff047e24 */ /* 0x000fe2000f8e00ff */
[----:B------:R0:W1:Y:S01]  /*16c0*/  LDC.64 R14, c[0x4][R0] ;  /* 0x01000000000e7b82 */ /* 0x0000620000000a00 */
[----:B------:R-:W-:Y:S01]  /*16d0*/  IMAD.U32 R5, RZ, RZ, UR5 ;  /* 0x00000005ff057e24 */ /* 0x000fe2000f8e00ff */
[----:B------:R-:W-:Y:S01]  /*16e0*/  ULDC.64 UR4, c[0x4][0x70] ;  /* 0x01001c0000047ab9 */ /* 0x000fe20000000a00 */
[----:B------:R-:W-:Y:S02]  /*16f0*/  IMAD.U32 R10, RZ, RZ, UR6 ;  /* 0x00000006ff0a7e24 */ /* 0x000fe4000f8e00ff */
[----:B------:R-:W-:Y:S02]  /*1700*/  IMAD.U32 R6, RZ, RZ, UR4 ;  /* 0x00000004ff067e24 */ /* 0x000fe4000f8e00ff */
[----:B------:R-:W-:-:S02]  /*1710*/  IMAD.U32 R7, RZ, RZ, UR5 ;  /* 0x00000005ff077e24 */ /* 0x000fc4000f8e00ff */
[----:B------:R-:W-:Y:S02]  /*1720*/  IMAD.U32 R11, RZ, RZ, UR7 ;  /* 0x00000007ff0b7e24 */ /* 0x000fe4000f8e00ff */
[----:B------:R-:W-:Y:S02]  /*1730*/  IMAD.MOV.U32 R8, RZ, RZ, 0x1e1 ;  /* 0x000001e1ff087424 */ /* 0x000fe400078e00ff */
[----:B------:R-:W-:Y:S02]  /*1740*/  IMAD.MOV.U32 R12, RZ, RZ, 0x1 ;  /* 0x00000001ff0c7424 */ /* 0x000fe400078e00ff */
[----:B0-----:R-:W-:-:S07]  /*1750*/  IMAD.MOV.U32 R13, RZ, RZ, RZ ;  /* 0x000000ffff0d7224 */ /* 0x001fce00078e00ff */
[----:B------:R-:W-:-:S07]  /*1760*/  LEPC R20, `(.L_x_15) ;  /* 0x000000001014794e */ /* 0x000fce0000000000 */
[----:B-1---5:R-:W-:Y:S05]  /*1770*/  CALL.ABS.NOINC R14 ;  /* 0x000000000e007343 */ /* 0x022fea0003c00000 */
.L_x_15:
[----:B0-----:R-:W-:-:S05]  /*1780*/  IMAD.U32 R0, RZ, RZ, UR49 ;  /* 0x00000031ff007e24 */ /* 0x001fca000f8e00ff */
[----:B------:R-:W-:-:S13]  /*1790*/  ISETP.NE.AND P0, PT, R0, 0x3, PT ;  /* 0x000000030000780c */ /* 0x000fda0003f05270 */
[----:B------:R-:W-:Y:S05]  /*17a0*/  @!P0 BRA `(.L_x_16) ;  /* 0x0000000000048947 */ /* 0x000fea0003800000 */
[----:B------:R-:W-:Y:S01]  /*17b0*/  BPT.TRAP 0x1 ;  /* 0x000000040000795c */ /* 0x000fe20000300000 */
.L_x_16:
[----:B------:R-:W-:Y:S02]  /*17c0*/  IMAD.U32 R3, RZ, RZ, UR45 ;  /* 0x0000002dff037e24 */ /* 0x000fe4000f8e00ff */
[----:B------:R-:W-:-:S03]  /*17d0*/  IMAD.U32 R0, RZ, RZ, UR48 ;  /* 0x00000030ff007e24 */ /* 0x000fc6000f8e00ff */
[----:B------:R-:W-:Y:S02]  /*17e0*/  LEA R3, R3, UR42, 0x3 ;  /* 0x0000002a03037c11 */ /* 0x000fe4000f8e18ff */
[----:B------:R-:W-:-:S04]  /*17f0*/  SHF.L.U32 R0, R0, 0x1f, RZ ;  /* 0x0000001f00007819 */ /* 0x000fc800000006ff */
[----:B------:R0:W1:Y:S01]  /*1800*/  SYNCS.PHASECHK.TRANS64.TRYWAIT P1, [R3+URZ], R0 ;  /* 0x00000000030075a7 */ /* 0x000062000802017f */
[----:B------:R-:W-:Y:S05]  /*1810*/  @!P0 BRA `(.L_x_17) ;  /* 0x0000000000048947 */ /* 0x000fea0003800000 */
[----:B------:R-:W-:Y:S01]  /*1820*/  BPT.TRAP 0x1 ;  /* 0x000000040000795c */ /* 0x000fe20000300000 */
.L_x_17:
[----:B------:R-:W-:-:S05]  /*1830*/  IMAD.U32 R4, RZ, RZ, UR46 ;  /* 0x0000002eff047e24 */ /* 0x000fca000f8e00ff */
[----:B------:R-:W-:Y:S01]  /*1840*/  ISETP.GE.AND P2, PT, R4, 0x1, PT ;  /* 0x000000010400780c */ /* 0x000fe20003f46270 */
[----:B-1----:R-:W-:-:S12]  /*1850*/  @P1 BRA `(.L_x_18) ;  /* 0x0000000000081947 */ /* 0x002fd80003800000 */
[----:B------:R-:W1:Y:S02]  /*1860*/  SYNCS.PHASECHK.TRANS64.TRYWAIT P1, [R3+URZ], R0 ;  /* 0x00000000030075a7 */ /* 0x000e64000802017f */
[----:B-1----:R-:W-:Y:S05]  /*1870*/  @!P1 BRA `(.L_x_19) ;  /* 0x0000006400209947 */ /* 0x002fea0003800000 */
.L_x_18:
[----:B------:R-:W-:Y:S05]  /*1880*/  WARPSYNC.ALL ;  /* 0x0000000000007948 */ /* 0x000fea0003800000 */
[----:B------:R-:W-:Y:S01]  /*1890*/  UIADD3 UR4, UR42, 0x180, URZ ;  /* 0x000001802a047890 */ /* 0x000fe2000fffe03f */
[----:B------:R-:W-:Y:S01]  /*18a0*/  WARPGROUP.ARRIVE ;  /* 0x00000000000079c5 */ /* 0x000fe20000000000 */
[----:B------:R-:W-:Y:S02]  /*18b0*/  UIADD3 UR5, UR42, 0x10180, URZ ;  /* 0x000101802a057890 */ /* 0x000fe4000fffe03f */
[----:B------:R-:W-:Y:S02]  /*18c0*/  USHF.R.U32.HI UR4, URZ, 0x4, UR4 ;  /* 0x000000043f047899 */ /* 0x000fe40008011604 */
[----:B------:R-:W-:-:S02]  /*18d0*/  USHF.R.U32.HI UR5, URZ, 0x4, UR5 ;  /* 0x000000043f057899 */ /* 0x000fc40008011605 */
[----:B------:R-:W-:Y:S02]  /*18e0*/  ULOP3.LUT UR4, UR4, 0x3fff, URZ, 0xc0, !UPT ;  /* 0x00003fff04047892 */ /* 0x000fe4000f8ec03f */
[----:B------:R-:W-:Y:S02]  /*18f0*/  ULOP3.LUT UR5, UR5, 0x3fff, URZ, 0xc0, !UPT ;  /* 0x00003fff05057892 */ /* 0x000fe4000f8ec03f */
[----:B------:R-:W-:Y:S02]  /*1900*/  ULOP3.LUT UR8, UR4, 0x10000, URZ, 0xfc, !UPT ;  /* 0x0001000004087892 */ /* 0x000fe4000f8efc3f */
[----:B------:R-:W-:Y:S02]  /*1910*/  ULOP3.LUT UR9, UR5, 0x10000, URZ, 0xfc, !UPT ;  /* 0x0001000005097892 */ /* 0x000fe4000f8efc3f */
[----:B------:R-:W-:Y:S02]  /*1920*/  ULEA UR11, UR45, UR8, 0xa ;  /* 0x000000082d0b7291 */ /* 0x000fe4000f8e503f */
[----:B------:R-:W-:Y:S01]  /*1930*/  ULEA UR10, UR45, UR9, 0xb ;  /* 0x000000092d0a7291 */ /* 0x000fe2000f8e583f */
[----:B------:R-:W-:Y:S01]  /*1940*/  UMOV UR5, 0x40000040 ;  /* 0x4000004000057882 */ /* 0x000fe20000000000 */
[----:B------:R-:W-:-:S03]  /*1950*/  UMOV UR7, 0x40000040 ;  /* 0x4000004000077882 */ /* 0x000fc60000000000 */
[----:B------:R-:W-:Y:S02]  /*1960*/  UMOV UR4, UR11 ;  /* 0x0000000b00047c82 */ /* 0x000fe40008000000 */
[----:B------:R-:W-:Y:S02]  /*1970*/  UMOV UR6, UR10 ;  /* 0x0000000a00067c82 */ /* 0x000fe40008000000 */
[----:B------:R-:W-:Y:S01]  /*1980*/  HGMMA.64x128x8.F32.TF32 R24, gdesc[UR4], RZ, !UPT, gsb0 ;  /* 0x05e00000041879f0 */ /* 0x000fe2000c0028ff */
[----:B------:R-:W-:Y:S02]  /*1990*/  UIADD3 UR4, UR11, 0x2, URZ ;  /* 0x000000020b047890 */ /* 0x000fe4000fffe03f */
[----:B------:R-:W-:Y:S01]  /*19a0*/  UIADD3 UR6, UR10, 0x2, URZ ;  /* 0x000000020a067890 */ /* 0x000fe2000fffe03f */
[----:B------:R-:W-:Y:S01]  /*19b0*/  UMOV UR5, 0x40000040 ;  /* 0x4000004000057882 */ /* 0x000fe20000000000 */
[----:B------:R-:W-:Y:S01]  /*19c0*/  UMOV UR7, 0x40000040 ;  /* 0x4000004000077882 */ /* 0x000fe20000000000 */
[----:B------:R-:W-:-:S02]  /*19d0*/  WARPGROUP.DEPBAR.LE gsb0, 0x0 ;  /* 0x00008000000079c5 */ /* 0x000fc40000010000 */
[----:B------:R-:W-:-:S06]  /*19e0*/  WARPGROUP.ARRIVE ;  /* 0x00000000000079c5 */ /* 0x000fcc0000000000 */
[----:B------:R-:W-:Y:S01]  /*19f0*/  HGMMA.64x128x8.F32.TF32 R24, gdesc[UR4], R24, gsb0 ;  /* 0x05e00000041879f0 */ /* 0x000fe20008002818 */
[----:B------:R-:W-:Y:S02]  /*1a00*/  UIADD3 UR4, UR11, 0x4, URZ ;  /* 0x000000040b047890 */ /* 0x000fe4000fffe03f */
[----:B------:R-:W-:Y:S01]  /*1a10*/  UIADD3 UR6, UR10, 0x4, URZ ;  /* 0x000000040a067890 */ /* 0x000fe2000fffe03f */
[----:B------:R-:W-:Y:S01]  /*1a20*/  UMOV UR5, 0x40000040 ;  /* 0x4000004000057882 */ /* 0x000fe20000000000 */
[----:B------:R-:W-:Y:S01]  /*1a30*/  UMOV UR7, 0x40000040 ;  /* 0x4000004000077882 */ /* 0x000fe20000000000 */
[----:B------:R-:W-:Y:S02]  /*1a40*/  WARPGROUP.DEPBAR.LE gsb0, 0x0 ;  /* 0x00008000000079c5 */ /* 0x000fe40000010000 */
        /* <DEDUP_REMOVED lines=36> */
[----:B------:R-:W-:Y:S03]  /*1c90*/  HGMMA.64x128x8.F32.TF32 R24, gdesc[UR4], R24, gsb0 ;  /* 0x05e00000041879f0 */ /* 0x000fe60008002818 */
[----:B------:R-:W-:Y:S02]  /*1ca0*/  WARPGROUP.DEPBAR.LE gsb0, 0x0 ;  /* 0x00008000000079c5 */ /* 0x000fe40000010000 */
[----:B------:R-:W-:Y:S05]  /*1cb0*/  @!P2 BRA `(.L_x_20) ;  /* 0x000000040084a947 */ /* 0x000fea0003800000 */
[----:B------:R-:W-:Y:S01]  /*1cc0*/  UIADD3 UR10, UR45, 0x1, URZ ;  /* 0x000000012d0a7890 */ /* 0x000fe2000fffe03f */
[----:B01----:R-:W-:Y:S01]  /*1cd0*/  IMAD.U32 R0, RZ, RZ, UR46 ;  /* 0x0000002eff007e24 */ /* 0x003fe2000f8e00ff */
[----:B------:R-:W-:Y:S02]  /*1ce0*/  UMOV UR11, UR45 ;  /* 0x0000002d000b7c82 */ /* 0x000fe40008000000 */
[----:B------:R-:W-:-:S04]  /*1cf0*/  UISETP.NE.AND UP0, UPT, UR10, 0x4, UPT ;  /* 0x000000040a00788c */ /* 0x000fc8000bf05270 */
[----:B------:R-:W-:Y:S02]  /*1d00*/  USEL UR4, URZ, 0x1, UP0 ;  /* 0x000000013f047887 */ /* 0x000fe40008000000 */
[----:B------:R-:W-:Y:S02]  /*1d10*/  USEL UR10, UR10, URZ, UP0 ;  /* 0x0000003f0a0a7287 */ /* 0x000fe40008000000 */
[----:B------:R-:W-:-:S06]  /*1d20*/  ULOP3.LUT UR4, UR48, UR4, URZ, 0x3c, !UPT ;  /* 0x0000000430047292 */ /* 0x000fcc000f8e3c3f */
[----:B------:R-:W-:-:S07]  /*1d30*/  IMAD.U32 R5, RZ, RZ, UR4 ;  /* 0x00000004ff057e24 */ /* 0x000fce000f8e00ff */
.L_x_27:
[----:B01----:R-:W-:Y:S05]  /*1d40*/  @!P0 BRA `(.L_x_21) ;  /* 0x0000000000048947 */ /* 0x003fea0003800000 */
[----:B------:R-:W-:Y:S01]  /*1d50*/  BPT.TRAP 0x1 ;  /* 0x000000040000795c */ /* 0x000fe20000300000 */
.L_x_21:
[----:B------:R-:W-:Y:S01]  /*1d60*/  ULEA UR4, UR10, UR42, 0x3 ;  /* 0x0000002a0a047291 */ /* 0x000fe2000f8e183f */
[----:B------:R-:W-:-:S08]  /*1d70*/  SHF.L.U32 R3, R5, 0x1f, RZ ;  /* 0x0000001f05037819 */ /* 0x000fd000000006ff */
[----:B------:R0:W1:Y:S01]  /*1d80*/  SYNCS.PHASECHK.TRANS64.TRYWAIT P1, [UR4], R3 ;  /* 0x00000003ff0075a7 */ /* 0x0000620008020144 */
[----:B------:R-:W-:Y:S05]  /*1d90*/  @!P0 BRA `(.L_x_22) ;  /* 0x0000000000048947 */ /* 0x000fea0003800000 */
[----:B------:R-:W-:Y:S01]  /*1da0*/  BPT.TRAP 0x1 ;  /* 0x000000040000795c */ /* 0x000fe20000300000 */
.L_x_22:
[----:B-1----:R-:W-:Y:S05]  /*1db0*/  @P1 BRA `(.L_x_23) ;  /* 0x0000000000081947 */ /* 0x002fea0003800000 */
[----:B------:R-:W1:Y:S02]  /*1dc0*/  SYNCS.PHASECHK.TRANS64.TRYWAIT P1, [UR4], R3 ;  /* 0x00000003ff0075a7 */ /* 0x000e640008020144 */
[----:B-1----:R-:W-:Y:S05]  /*1dd0*/  @!P1 BRA `(.L_x_24) ;  /* 0x0000005c00dc9947 */ /* 0x002fea0003800000 */
.L_x_23:
[----:B------:R-:W-:Y:S01]  /*1de0*/  ULEA UR13, UR10, UR8, 0xa ;  /* 0x000000080a0d7291 */ /* 0x000fe2000f8e503f */
[----:B------:R-:W-:Y:S01]  /*1df0*/  WARPGROUP.ARRIVE ;  /* 0x00000000000079c5 */ /* 0x000fe20000000000 */
[----:B------:R-:W-:Y:S01]  /*1e00*/  ULEA UR12, UR10, UR9, 0xb ;  /* 0x000000090a0c7291 */ /* 0x000fe2000f8e583f */
[----:B------:R-:W-:Y:S01]  /*1e10*/  UMOV UR5, 0x40000040 ;  /* 0x4000004000057882 */ /* 0x000fe20000000000 */
[----:B------:R-:W-:-:S03]  /*1e20*/  UMOV UR7, 0x40000040 ;  /* 0x4000004000077882 */ /* 0x000fc60000000000 */
[----:B------:R-:W-:Y:S02]  /*1e30*/  UMOV UR4, UR13 ;  /* 0x0000000d00047c82 */ /* 0x000fe40008000000 */
[----:B------:R-:W-:Y:S02]  /*1e40*/  UMOV UR6, UR12 ;  /* 0x0000000c00067c82 */ /* 0x000fe40008000000 */
[----:B------:R-:W-:Y:S01]  /*1e50*/  HGMMA.64x128x8.F32.TF32 R24, gdesc[UR4], R24, gsb0 ;  /* 0x05e00000041879f0 */ /* 0x000fe20008002818 */
        /* <DEDUP_REMOVED lines=51> */
[----:B------:R-:W-:Y:S01]  /*2190*/  BPT.TRAP 0x1 ;  /* 0x000000040000795c */ /* 0x000fe20000300000 */
.L_x_25:
[----:B------:R-:W-:Y:S02]  /*21a0*/  UISETP.GT.U32.AND UP0, UPT, UR40, 0x1, UPT ;  /* 0x000000012800788c */ /* 0x000fe4000bf04070 */
[----:B------:R-:W-:-:S04]  /*21b0*/  ULEA UR4, UR11, UR42, 0x3 ;  /* 0x0000002a0b047291 */ /* 0x000fc8000f8e183f */
[----:B------:R-:W-:Y:S01]  /*21c0*/  UIADD3 UR4, UR4, 0x20, URZ ;  /* 0x0000002004047890 */ /* 0x000fe2000fffe03f */
[----:B------:R-:W-:-:S03]  /*21d0*/  PLOP3.LUT P1, PT, PT, PT, UP0, 0x80, 0x0 ;  /* 0x000000000000781c */ /* 0x000fc60003f2f008 */
[----:B------:R-:W-:-:S09]  /*21e0*/  UPRMT UR4, URZ, 0x654, UR4 ;  /* 0x000006543f047896 */ /* 0x000fd20008000004 */
[----:B------:R-:W-:Y:S01]  /*21f0*/  SYNCS.ARRIVE.TRANS64.RED.A1T0 RZ, [UR4], RZ ;  /* 0x000000ffffff79a7 */ /* 0x000fe20008100404 */
[----:B------:R-:W-:Y:S05]  /*2200*/  @P1 BRA `(.L_x_26) ;  /* 0x0000000000041947 */ /* 0x000fea0003800000 */
[----:B------:R-:W-:Y:S01]  /*2210*/  BPT.TRAP 0x1 ;  /* 0x000000040000795c */ /* 0x000fe20000300000 */
.L_x_26:
[----:B------:R-:W-:Y:S01]  /*2220*/  UIADD3 UR10, UR10, 0x1, URZ ;  /* 0x000000010a0a7890 */ /* 0x000fe2000fffe03f */
[C---:B------:R-:W-:Y:S01]  /*2230*/  ISETP.GT.AND P1, PT, R0.reuse, 0x1, PT ;  /* 0x000000010000780c */ /* 0x040fe20003f24270 */
[----:B------:R-:W-:Y:S01]  /*2240*/  UIADD3 UR11, UR11, 0x1, URZ ;  /* 0x000000010b0b7890 */ /* 0x000fe2000fffe03f */
[----:B------:R-:W-:Y:S01]  /*2250*/  VIADD R0, R0, 0xffffffff ;  /* 0xffffffff00007836 */ /* 0x000fe20000000000 */
[----:B------:R-:W-:Y:S02]  /*2260*/  UISETP.NE.AND UP0, UPT, UR10, 0x4, UPT ;  /* 0x000000040a00788c */ /* 0x000fe4000bf05270 */
[----:B------:R-:W-:Y:S02]  /*2270*/  UISETP.NE.AND UP1, UPT, UR11, 0x4, UPT ;  /* 0x000000040b00788c */ /* 0x000fe4000bf25270 */
[----:B------:R-:W-:Y:S02]  /*2280*/  USEL UR4, URZ, 0x1, UP0 ;  /* 0x000000013f047887 */ /* 0x000fe40008000000 */
[----:B------:R-:W-:-:S02]  /*2290*/  USEL UR10, UR10, URZ, UP0 ;  /* 0x0000003f0a0a7287 */ /* 0x000fc40008000000 */
[----:B------:R-:W-:Y:S02]  /*22a0*/  USEL UR11, UR11, URZ, UP1 ;  /* 0x0000003f0b0b7287 */ /* 0x000fe40008800000 */
[----:B------:R-:W-:Y:S01]  /*22b0*/  LOP3.LUT R5, R5, UR4, RZ, 0x3c, !PT ;  /* 0x0000000405057c12 */ /* 0x000fe2000f8e3cff */
[----:B------:R-:W-:Y:S09]  /*22c0*/  @P1 BRA `(.L_x_27) ;  /* 0xfffffff8009c1947 */ /* 0x000ff2000383ffff */
.L_x_20:
[----:B01----:R-:W0:Y:S01]  /*22d0*/  LDC R0, c[0x0][0x28c] ;  /* 0x0000a300ff007b82 */ /* 0x003e220000000800 */
[----:B------:R1:W-:Y:S01]  /*22e0*/  SYNCS.ARRIVE.TRANS64.A1T0 RZ, [R99+UR50], RZ ;  /* 0x000000ff63ff79a7 */ /* 0x0003e20008100032 */
[----:B0-----:R-:W-:-:S13]  /*22f0*/  ISETP.GE.AND P1, PT, R0, 0x1, PT ;  /* 0x000000010000780c */ /* 0x001fda0003f26270 */
[----:B-1----:R-:W-:Y:S05]  /*2300*/  @!P1 BRA `(.L_x_28) ;  /* 0x0000000000309947 */ /* 0x002fea0003800000 */
[----:B------:R-:W-:Y:S05]  /*2310*/  @!P0 BRA `(.L_x_29) ;  /* 0x0000000000048947 */ /* 0x000fea0003800000 */
[----:B------:R-:W-:Y:S01]  /*2320*/  BPT.TRAP 0x1 ;  /* 0x000000040000795c */ /* 0x000fe20000300000 */
.L_x_29:
[----:B------:R-:W-:Y:S02]  /*2330*/  UIADD3 UR4, UR46, UR45, URZ ;  /* 0x0000002d2e047290 */ /* 0x000fe4000fffe03f */
[----:B------:R-:W-:Y:S02]  /*2340*/  UISETP.GT.U32.AND UP0, UPT, UR40, 0x1, UPT ;  /* 0x000000012800788c */ /* 0x000fe4000bf04070 */
[----:B------:R-:W-:-:S04]  /*2350*/  USHF.L.U32 UR4, UR4, 0x3, URZ ;  /* 0x0000000304047899 */ /* 0x000fc8000800063f */
[----:B------:R-:W-:Y:S01]  /*2360*/  ULOP3.LUT UR4, UR4, 0x18, URZ, 0xc0, !UPT ;  /* 0x0000001804047892 */ /* 0x000fe2000f8ec03f */
[----:B------:R-:W-:-:S03]  /*2370*/  PLOP3.LUT P0, PT, PT, PT, UP0, 0x80, 0x0 ;  /* 0x000000000000781c */ /* 0x000fc60003f0f008 */
[----:B------:R-:W-:-:S04]  /*2380*/  UIADD3 UR4, UR42, 0x20, UR4 ;  /* 0x000000202a047890 */ /* 0x000fc8000fffe004 */
[----:B------:R-:W-:-:S09]  /*2390*/  UPRMT UR4, URZ, 0x654, UR4 ;  /* 0x000006543f047896 */ /* 0x000fd20008000004 */
[----:B------:R-:W-:Y:S01]  /*23a0*/  SYNCS.ARRIVE.TRANS64.RED.A1T0 RZ, [UR4], RZ ;  /* 0x000000ffffff79a7 */ /* 0x000fe20008100404 */
[----:B------:R-:W-:Y:S05]  /*23b0*/  @P0 BRA `(.L_x_28) ;  /* 0x0000000000040947 */ /* 0x000fea0003800000 */
[----:B------:R-:W-:Y:S01]  /*23c0*/  BPT.TRAP 0x1 ;  /* 0x000000040000795c */ /* 0x000fe20000300000 */
.L_x_28:
[----:B------:R-:W-:Y:S02]  /*23d0*/  SHF.L.U32 R0, R98, 0x1f, RZ ;  /* 0x0000001f62007819 */ /* 0x000fe400000006ff */
[----:B------:R-:W-:Y:S02]  /*23e0*/  SHF.R.S32.HI R9, RZ, 0x1f, R19 ;  /* 0x0000001fff097819 */ /* 0x000fe40000011413 */
[----:B------:R-:W0:Y:S02]  /*23f0*/  SYNCS.PHASECHK.TRANS64.TRYWAIT P0, [R95+URZ+0x8], R0 ;  /* 0x000008005f0075a7 */ /* 0x000e24000800017f */
[----:B0-----:R-:W-:Y:S05]  /*2400*/  @!P0 BRA `(.L_x_30) ;  /* 0x0000005800688947 */ /* 0x001fea0003800000 */
.L_x_184:
[----:B------:R-:W-:Y:S01]  /*2410*/  ULDC.64 UR4, c[0x0][0x5d0] ;  /* 0x0001740000047ab9 */ /* 0x000fe20000000a00 */
[----:B------:R-:W-:Y:S01]  /*2420*/  ULDC UR6, c[0x0][0x284] ;  /* 0x0000a10000067ab9 */ /* 0x000fe20000000800 */
[----:B0-----:R-:W-:Y:S02]  /*2430*/  IMAD R0, R9, UR4, RZ ;  /* 0x0000000409007c24 */ /* 0x001fe4000f8e02ff */
[----:B------:R-:W-:Y:S02]  /*2440*/  IMAD.SHL.U32 R10, R2, 0x80, RZ ;  /* 0x00000080020a7824 */ /* 0x000fe400078e00ff */
[C---:B------:R-:W-:Y:S02]  /*2450*/  IMAD R5, R19.reuse, UR5, R0 ;  /* 0x0000000513057c24 */ /* 0x040fe4000f8e0200 */
[----:B------:R-:W-:Y:S01]  /*2460*/  IMAD.SHL.U32 R0, R18, 0x40, RZ ;  /* 0x0000004012007824 */ /* 0x000fe200078e00ff */
[----:B------:R-:W-:Y:S01]  /*2470*/  SHF.R.S32.HI R11, RZ, 0x1f, R10 ;  /* 0x0000001fff0b7819 */ /* 0x000fe2000001140a */
[----:B------:R-:W-:Y:S01]  /*2480*/  IMAD.WIDE.U32 R2, R19, UR4, R90 ;  /* 0x0000000413027c25 */ /* 0x000fe2000f8e005a */
[----:B------:R-:W-:-:S02]  /*2490*/  ULDC.64 UR4, c[0x0][0x5c8] ;  /* 0x0001720000047ab9 */ /* 0x000fc40000000a00 */
[----:B------:R-:W-:Y:S01]  /*24a0*/  ISETP.GE.AND P0, PT, R0, UR6, PT ;  /* 0x0000000600007c0c */ /* 0x000fe2000bf06270 */
[----:B------:R-:W-:Y:S01]  /*24b0*/  ULDC UR6, c[0x0][0x288] ;  /* 0x0000a20000067ab9 */ /* 0x000fe20000000800 */
[----:B------:R-:W-:Y:S01]  /*24c0*/  IADD3 R2, P1, R10, R2, RZ ;  /* 0x000000020a027210 */ /* 0x000fe20007f3e0ff */
[----:B------:R-:W-:Y:S01]  /*24d0*/  IMAD.WIDE R14, R18, 0x40, R88 ;  /* 0x00000040120e7825 */ /* 0x000fe200078e0258 */
[----:B------:R-:W-:Y:S02]  /*24e0*/  ISETP.GE.OR P0, PT, R10, UR6, P0 ;  /* 0x000000060a007c0c */ /* 0x000fe40008706670 */
[----:B------:R-:W-:Y:S01]  /*24f0*/  IADD3.X R3, R11, R3, R5, P1, !PT ;  /* 0x000000030b037210 */ /* 0x000fe20000ffe405 */
[----:B------:R-:W-:-:S04]  /*2500*/  IMAD R7, R15, UR4, RZ ;  /* 0x000000040f077c24 */ /* 0x000fc8000f8e02ff */
[C---:B------:R-:W-:Y:S02]  /*2510*/  IMAD R7, R14.reuse, UR5, R7 ;  /* 0x000000050e077c24 */ /* 0x040fe4000f8e0207 */
[----:B------:R-:W-:-:S04]  /*2520*/  IMAD.WIDE.U32 R20, R14, UR4, R2 ;  /* 0x000000040e147c25 */ /* 0x000fc8000f8e0002 */
[----:B------:R-:W-:Y:S05]  /*2530*/  @P0 BRA `(.L_x_31) ;  /* 0x0000003c00d80947 */ /* 0x000fea0003800000 */
[----:B-----5:R-:W-:Y:S01]  /*2540*/  FSETP.NEU.AND P1, PT, R23, RZ, PT ;  /* 0x000000ff1700720b */ /* 0x020fe20003f2d000 */
[----:B------:R-:W-:Y:S01]  /*2550*/  IMAD.IADD R18, R94, 0x1, -R10 ;  /* 0x000000015e127824 */ /* 0x000fe200078e0a0a */
[----:B------:R-:W-:Y:S01]  /*2560*/  BSSY B0, `(.L_x_31) ;  /* 0x00003f3000007945 */ /* 0x000fe20003800000 */
[----:B------:R-:W-:Y:S02]  /*2570*/  IMAD.IADD R0, R97, 0x1, -R0 ;  /* 0x0000000161007824 */ /* 0x000fe400078e0a00 */
[----:B------:R-:W-:Y:S01]  /*2580*/  IMAD.IADD R7, R21, 0x1, R7 ;  /* 0x0000000115077824 */ /* 0x000fe200078e0207 */
[----:B------:R-:W-:-:S04]  /*2590*/  ISETP.GT.AND P0, PT, R18, RZ, PT ;  /* 0x000000ff1200720c */ /* 0x000fc80003f04270 */
[----:B------:R-:W-:-:S03]  /*25a0*/  ISETP.GT.AND P2, PT, R0, RZ, P0 ;  /* 0x000000ff0000720c */ /* 0x000fc60000744270 */
[----:B------:R-:W-:Y:S10]  /*25b0*/  @!P1 BRA `(.L_x_32) ;  /* 0x0000002c001c9947 */ /* 0x000ff40003800000 */
[----:B------:R-:W0:Y:S01]  /*25c0*/  LDC.64 R100, c[0x0][0x5b8] ;  /* 0x00016e00ff647b82 */ /* 0x000e220000000a00 */
[----:B------:R-:W-:-:S07]  /*25d0*/  ULDC.64 UR4, c[0x0][0x5c0] ;  /* 0x0001700000047ab9 */ /* 0x000fce0000000a00 */
[----:B------:R-:W1:Y:S08]  /*25e0*/  LDC.64 R102, c[0x0][0x5b0] ;  /* 0x00016c00ff667b82 */ /* 0x000e700000000a00 */
[----:B------:R-:W2:Y:S01]  /*25f0*/  LDC.64 R104, c[0x0][0x5a8] ;  /* 0x00016a00ff687b82 */ /* 0x000ea20000000a00 */
[-C--:B0-----:R-:W-:Y:S02]  /*2600*/  IMAD R4, R9, R100.reuse, RZ ;  /* 0x0000006409047224 */ /* 0x081fe400078e02ff */
[----:B------:R-:W-:-:S04]  /*2610*/  IMAD.WIDE.U32 R2, R19, R100, R90 ;  /* 0x0000006413027225 */ /* 0x000fc800078e005a */
[----:B------:R-:W-:Y:S01]  /*2620*/  IMAD R21, R19, R101, R4 ;  /* 0x0000006513157224 */ /* 0x000fe200078e0204 */
[----:B------:R-:W-:Y:S01]  /*2630*/  IADD3 R4, P1, R10, R2, RZ ;  /* 0x000000020a047210 */ /* 0x000fe20007f3e0ff */
[----:B-1----:R-:W-:-:S03]  /*2640*/  IMAD R2, R15, R102, RZ ;  /* 0x000000660f027224 */ /* 0x002fc600078e02ff */
[----:B------:R-:W-:Y:S01]  /*2650*/  IADD3.X R5, R11, R3, R21, P1, !PT ;  /* 0x000000030b057210 */ /* 0x000fe20000ffe415 */
[C---:B------:R-:W-:Y:S02]  /*2660*/  IMAD R101, R14.reuse, R103, R2 ;  /* 0x000000670e657224 */ /* 0x040fe400078e0202 */
[----:B------:R-:W-:-:S04]  /*2670*/  IMAD.WIDE.U32 R2, R14, R102, R4 ;  /* 0x000000660e027225 */ /* 0x000fc800078e0004 */
[----:B------:R-:W-:Y:S01]  /*2680*/  IMAD.IADD R3, R3, 0x1, R101 ;  /* 0x0000000103037824 */ /* 0x000fe200078e0265 */
[----:B--2---:R-:W-:-:S04]  /*2690*/  LEA R8, P1, R2, R104, 0x2 ;  /* 0x0000006802087211 */ /* 0x004fc800078210ff */
[----:B------:R-:W-:-:S05]  /*26a0*/  LEA.HI.X R9, R2, R105, R3, 0x2, P1 ;  /* 0x0000006902097211 */ /* 0x000fca00008f1403 */
[----:B------:R0:W2:Y:S01]  /*26b0*/  @P2 LDG.E.LTC128B R15, desc[UR54][R8.64] ;  /* 0x00000036080f2981 */ /* 0x0000a2000c1e1920 */
[----:B------:R-:W-:Y:S01]  /*26c0*/  IMAD.WIDE.U32 R2, R14, R102, R10 ;  /* 0x000000660e027225 */ /* 0x000fe200078e000a */
[----:B------:R-:W-:Y:S01]  /*26d0*/  LEA R6, P3, R20, UR4, 0x2 ;  /* 0x0000000414067c11 */ /* 0x000fe2000f8610ff */
[----:B------:R-:W-:Y:S01]  /*26e0*/  BSSY B1, `(.L_x_33) ;  /* 0x0000014000017945 */ /* 0x000fe20003800000 */
[----:B------:R-:W-:Y:S02]  /*26f0*/  IADD3 R12, P1, R90, R2, RZ ;  /* 0x000000025a0c7210 */ /* 0x000fe40007f3e0ff */
[----:B------:R-:W-:Y:S02]  /*2700*/  LEA.HI.X R7, R20, UR5, R7, 0x2, P3 ;  /* 0x0000000514077c11 */ /* 0x000fe400098f1407 */
[----:B------:R-:W-:Y:S01]  /*2710*/  IADD3.X R13, R91, R101, R3, P1, !PT ;  /* 0x000000655b0d7210 */ /* 0x000fe20000ffe403 */
[----:B0-----:R-:W-:Y:S01]  /*2720*/  IMAD.SHL.U32 R8, R102, 0x8, RZ ;  /* 0x0000000866087824 */ /* 0x001fe200078e00ff */
[----:B------:R-:W-:-:S02]  /*2730*/  ISETP.GT.AND P1, PT, R18, 0x1, PT ;  /* 0x000000011200780c */ /* 0x000fc40003f24270 */
[----:B------:R-:W-:Y:S01]  /*2740*/  SHF.L.U64.HI R9, R102, 0x3, R103 ;  /* 0x0000000366097819 */ /* 0x000fe20000010267 */
[----:B------:R-:W-:Y:S01]  /*2750*/  IMAD.WIDE.U32 R12, R19, R100, R12 ;  /* 0x00000064130c7225 */ /* 0x000fe200078e000c */
[----:B------:R-:W-:-:S03]  /*2760*/  ISETP.GT.AND P3, PT, R0, RZ, P1 ;  /* 0x000000ff0000720c */ /* 0x000fc60000f64270 */
[----:B------:R-:W-:Y:S01]  /*2770*/  IMAD.WIDE.U32 R8, R14, R102, R8 ;  /* 0x000000660e087225 */ /* 0x000fe200078e0008 */
[----:B--2---:R-:W-:-:S05]  /*2780*/  LOP3.LUT R2, R15, 0xffffe000, RZ, 0xc0, !PT ;  /* 0xffffe0000f027812 */ /* 0x004fca00078ec0ff */
[----:B------:R-:W-:Y:S01]  /*2790*/  FMUL R3, R2, R23 ;  /* 0x0000001702037220 */ /* 0x000fe20000400000 */
[----:B------:R-:W-:-:S03]  /*27a0*/  LEA R2, P4, R12, R104, 0x2 ;  /* 0x000000680c027211 */ /* 0x000fc600078810ff */
[----:B------:R-:W-:Y:S01]  /*27b0*/  FFMA R107, R24, R22, R3 ;  /* 0x00000016186b7223 */ /* 0x000fe20000000003 */
[----:B------:R-:W-:-:S04]  /*27c0*/  IMAD.IADD R3, R21, 0x1, R13 ;  /* 0x0000000115037824 */ /* 0x000fc800078e020d */
[----:B------:R-:W-:Y:S02]  /*27d0*/  F2FP.TF32.F32.PACK_B R107, R107 ;  /* 0x0000006bff6b723e */ /* 0x000fe400024050ff */
[----:B------:R-:W-:-:S03]  /*27e0*/  LEA.HI.X R3, R12, R105, R3, 0x2, P4 ;  /* 0x000000690c037211 */ /* 0x000fc600020f1403 */
[----:B------:R0:W-:Y:S01]  /*27f0*/  @P2 STG.E desc[UR54][R6.64], R107 ;  /* 0x0000006b06002986 */ /* 0x0001e2000c101936 */
[----:B------:R-:W-:Y:S05]  /*2800*/  @!P3 BRA `(.L_x_34) ;  /* 0x000000000004b947 */ /* 0x000fea0003800000 */
[----:B------:R1:W5:Y:S02]  /*2810*/  LDG.E.LTC128B R15, desc[UR54][R2.64+0x4] ;  /* 0x00000436020f7981 */ /* 0x000364000c1e1920 */
.L_x_34:
[----:B------:R-:W-:Y:S05]  /*2820*/  BSYNC B1 ;  /* 0x0000000000017941 */ /* 0x000fea0003800000 */
.L_x_33:
[----:B-----5:R-:W-:Y:S01]  /*2830*/  LOP3.LUT R12, R15, 0xffffe000, RZ, 0xc0, !PT ;  /* 0xffffe0000f0c7812 */ /* 0x020fe200078ec0ff */
[----:B------:R-:W-:Y:S01]  /*2840*/  IMAD.IADD R101, R101, 0x1, R9 ;  /* 0x0000000165657824 */ /* 0x000fe200078e0209 */
[----:B------:R-:W-:Y:S02]  /*2850*/  IADD3 R4, P2, R4, R8, RZ ;  /* 0x0000000804047210 */ /* 0x000fe40007f5e0ff */
[----:B------:R-:W-:Y:S01]  /*2860*/  ISETP.GT.AND P0, PT, R0, 0x8, P0 ;  /* 0x000000080000780c */ /* 0x000fe20000704270 */
[----:B------:R-:W-:Y:S02]  /*2870*/  FMUL R12, R12, R23 ;  /* 0x000000170c0c7220 */ /* 0x000fe40000400000 */
[----:B------:R-:W-:Y:S02]  /*2880*/  IMAD.X R5, R101, 0x1, R5, P2 ;  /* 0x0000000165057824 */ /* 0x000fe400010e0605 */
[----:B------:R-:W-:Y:S01]  /*2890*/  FFMA R25, R25, R22, R12 ;  /* 0x0000001619197223 */ /* 0x000fe2000000000c */
[----:B------:R-:W-:-:S04]  /*28a0*/  LEA R12, P2, R4, R104, 0x2 ;  /* 0x00000068040c7211 */ /* 0x000fc800078410ff */
[----:B------:R-:W-:Y:S01]  /*28b0*/  LEA.HI.X R13, R4, R105, R5, 0x2, P2 ;  /* 0x00000069040d7211 */ /* 0x000fe200010f1405 */
[----:B------:R-:W-:Y:S01]  /*28c0*/  @P3 IMAD.MOV.U32 R4, RZ, RZ, R6 ;  /* 0x000000ffff043224 */ /* 0x000fe200078e0006 */
[----:B------:R-:W-:Y:S01]  /*28d0*/  F2FP.TF32.F32.PACK_B R25, R25 ;  /* 0x00000019ff19723e */ /* 0x000fe200024050ff */
[----:B------:R-:W-:-:S05]  /*28e0*/  @P3 IMAD.MOV.U32 R5, RZ, RZ, R7 ;  /* 0x000000ffff053224 */ /* 0x000fca00078e0007 */
[----:B------:R2:W-:Y:S04]  /*28f0*/  @P3 STG.E desc[UR54][R4.64+0x4], R25 ;  /* 0x0000041904003986 */ /* 0x0005e8000c101936 */
[----:B------:R-:W3:Y:S01]  /*2900*/  @P0 LDG.E.LTC128B R15, desc[UR54][R12.64] ;  /* 0x000000360c0f0981 */ /* 0x000ee2000c1e1920 */
[----:B------:R-:W-:Y:S01]  /*2910*/  IADD3 R10, P2, P3, R90, R8, R10 ;  /* 0x000000085a0a7210 */ /* 0x000fe20007b5e00a */
[----:B------:R-:W-:Y:S01]  /*2920*/  BSSY B1, `(.L_x_35) ;  /* 0x0000011000017945 */ /* 0x000fe20003800000 */
[----:B------:R-:W-:Y:S02]  /*2930*/  ISETP.GT.AND P1, PT, R0, 0x8, P1 ;  /* 0x000000080000780c */ /* 0x000fe40000f24270 */
[----:B------:R-:W-:-:S03]  /*2940*/  IADD3.X R11, R91, R101, R11, P2, P3 ;  /* 0x000000655b0b7210 */ /* 0x000fc600017e640b */
[----:B------:R-:W-:Y:S01]  /*2950*/  IMAD.WIDE.U32 R10, R19, R100, R10 ;  /* 0x00000064130a7225 */ /* 0x000fe200078e000a */
[----:B------:R-:W-:-:S03]  /*2960*/  SHF.L.U64.HI R19, R93, 0x2, R92 ;  /* 0x000000025d137819 */ /* 0x000fc6000001025c */
[----:B------:R-:W-:Y:S01]  /*2970*/  IMAD.IADD R11, R21, 0x1, R11 ;  /* 0x00000001150b7824 */ /* 0x000fe200078e020b */
[----:B--2---:R-:W-:-:S04]  /*2980*/  LEA R4, P3, R10, R104, 0x2 ;  /* 0x000000680a047211 */ /* 0x004fc800078610ff */
[----:B------:R-:W-:Y:S02]  /*2990*/  LEA.HI.X R5, R10, R105, R11, 0x2, P3 ;  /* 0x000000690a057211 */ /* 0x000fe400018f140b */
[----:B---3--:R-:W-:-:S05]  /*29a0*/  LOP3.LUT R8, R15, 0xffffe000, RZ, 0xc0, !PT ;  /* 0xffffe0000f087812 */ /* 0x008fca00078ec0ff */
[----:B------:R-:W-:Y:S01]  /*29b0*/  FMUL R9, R8, R23 ;  /* 0x0000001708097220 */ /* 0x000fe20000400000 */
[----:B------:R-:W-:-:S03]  /*29c0*/  LEA R8, P2, R93, R6, 0x2 ;  /* 0x000000065d087211 */ /* 0x000fc600078410ff */
[----:B------:R-:W-:Y:S02]  /*29d0*/  FFMA R101, R26, R22, R9 ;  /* 0x000000161a657223 */ /* 0x000fe40000000009 */
[----:B------:R-:W-:-:S03]  /*29e0*/  IMAD.X R9, R19, 0x1, R7, P2 ;  /* 0x0000000113097824 */ /* 0x000fc600010e0607 */
[----:B------:R-:W-:-:S05]  /*29f0*/  F2FP.TF32.F32.PACK_B R101, R101 ;  /* 0x00000065ff65723e */ /* 0x000fca00024050ff */
[----:B------:R2:W-:Y:S01]  /*2a00*/  @P0 STG.E desc[UR54][R8.64], R101 ;  /* 0x0000006508000986 */ /* 0x0005e2000c101936 */
[----:B------:R-:W-:Y:S05]  /*2a10*/  @!P1 BRA `(.L_x_36) ;  /* 0x0000000000049947 */ /* 0x000fea0003800000 */
[----:B------:R3:W5:Y:S02]  /*2a20*/  LDG.E.LTC128B R15, desc[UR54][R4.64+0x4] ;  /* 0x00000436040f7981 */ /* 0x000764000c1e1920 */
.L_x_36:
[----:B------:R-:W-:Y:S05]  /*2a30*/  BSYNC B1 ;  /* 0x0000000000017941 */ /* 0x000fea0003800000 */
.L_x_35:
[----:B-----5:R-:W-:Y:S01]  /*2a40*/  LOP3.LUT R10, R15, 0xffffe000, RZ, 0xc0, !PT ;  /* 0xffffe0000f0a7812 */ /* 0x020fe200078ec0ff */
[----:B------:R-:W-:Y:S01]  /*2a50*/  BSSY B1, `(.L_x_37) ;  /* 0x0000009000017945 */ /* 0x000fe20003800000 */
[----:B------:R-:W-:-:S03]  /*2a60*/  ISETP.GT.AND P0, PT, R18, 0x8, PT ;  /* 0x000000081200780c */ /* 0x000fc60003f04270 */
[----:B------:R-:W-:Y:S01]  /*2a70*/  FMUL R10, R10, R23 ;  /* 0x000000170a0a7220 */ /* 0x000fe20000400000 */
[----:B------:R-:W-:-:S03]  /*2a80*/  ISETP.GT.AND P2, PT, R0, RZ, P0 ;  /* 0x000000ff0000720c */ /* 0x000fc60000744270 */
[----:B------:R-:W-:-:S05]  /*2a90*/  FFMA R27, R27, R22, R10 ;  /* 0x000000161b1b7223 */ /* 0x000fca000000000a */
[----:B------:R-:W-:-:S05]  /*2aa0*/  F2FP.TF32.F32.PACK_B R27, R27 ;  /* 0x0000001bff1b723e */ /* 0x000fca00024050ff */
[----:B------:R4:W-:Y:S01]  /*2ab0*/  @P1 STG.E desc[UR54][R8.64+0x4], R27 ;  /* 0x0000041b08001986 */ /* 0x0009e2000c101936 */
[----:B------:R-:W-:Y:S05]  /*2ac0*/  @!P2 BRA `(.L_x_38) ;  /* 0x000000000004a947 */ /* 0x000fea0003800000 */
[----:B------:R0:W5:Y:S02]  /*2ad0*/  LDG.E.LTC128B R15, desc[UR54][R2.64+0x20] ;  /* 0x00002036020f7981 */ /* 0x000164000c1e1920 */
.L_x_38:
[----:B------:R-:W-:Y:S05]  /*2ae0*/  BSYNC B1 ;  /* 0x0000000000017941 */ /* 0x000fea0003800000 */
.L_x_37:
        /* <DEDUP_REMOVED lines=10> */
.L_x_40:
[----:B------:R-:W-:Y:S05]  /*2b90*/  BSYNC B1 ;  /* 0x0000000000017941 */ /* 0x000fea0003800000 */
.L_x_39:
[----:B-----5:R-:W-:Y:S01]  /*2ba0*/  LOP3.LUT R10, R15, 0xffffe000, RZ, 0xc0, !PT ;  /* 0xffffe0000f0a7812 */ /* 0x020fe200078ec0ff */
[----:B------:R-:W-:Y:S01]  /*2bb0*/  BSSY B1, `(.L_x_41) ;  /* 0x0000008000017945 */ /* 0x000fe20003800000 */
[----:B------:R-:W-:-:S03]  /*2bc0*/  ISETP.GT.AND P0, PT, R0, 0x8, P0 ;  /* 0x000000080000780c */ /* 0x000fc60000704270 */
[----:B------:R-:W-:-:S04]  /*2bd0*/  FMUL R10, R10, R23 ;  /* 0x000000170a0a7220 */ /* 0x000fc80000400000 */
[----:B------:R-:W-:-:S05]  /*2be0*/  FFMA R29, R29, R22, R10 ;  /* 0x000000161d1d7223 */ /* 0x000fca000000000a */
[----:B------:R-:W-:-:S05]  /*2bf0*/  F2FP.TF32.F32.PACK_B R29, R29 ;  /* 0x0000001dff1d723e */ /* 0x000fca00024050ff */
[----:B------:R0:W-:Y:S01]  /*2c00*/  @P3 STG.E desc[UR54][R6.64+0x24], R29 ;  /* 0x0000241d06003986 */ /* 0x0001e2000c101936 */
[----:B------:R-:W-:Y:S05]  /*2c10*/  @!P0 BRA `(.L_x_42) ;  /* 0x0000000000048947 */ /* 0x000fea0003800000 */
[----:B------:R0:W5:Y:S02]  /*2c20*/  LDG.E.LTC128B R15, desc[UR54][R4.64+0x20] ;  /* 0x00002036040f7981 */ /* 0x000164000c1e1920 */
.L_x_42:
[----:B------:R-:W-:Y:S05]  /*2c30*/  BSYNC B1 ;  /* 0x0000000000017941 */ /* 0x000fea0003800000 */
.L_x_41:
[----:B-----5:R-:W-:Y:S01]  /*2c40*/  LOP3.LUT R10, R15, 0xffffe000, RZ, 0xc0, !PT ;  /* 0xffffe0000f0a7812 */ /* 0x020fe200078ec0ff */
[----:B------:R-:W-:Y:S01]  /*2c50*/  BSSY B1, `(.L_x_43) ;  /* 0x0000008000017945 */ /* 0x000fe20003800000 */
[----:B------:R-:W-:-:S03]  /*2c60*/  ISETP.GT.AND P1, PT, R0, 0x8, P1 ;  /* 0x000000080000780c */ /* 0x000fc60000f24270 */
[----:B0-----:R-:W-:-:S04]  /*2c70*/  FMUL R11, R10, R23 ;  /* 0x000000170a0b7220 */ /* 0x001fc80000400000 */
[----:B------:R-:W-:-:S05]  /*2c80*/  FFMA R11, R30, R22, R11 ;  /* 0x000000161e0b7223 */ /* 0x000fca000000000b */
[----:B------:R-:W-:-:S05]  /*2c90*/  F2FP.TF32.F32.PACK_B R11, R11 ;  /* 0x0000000bff0b723e */ /* 0x000fca00024050ff */
[----:B------:R0:W-:Y:S01]  /*2ca0*/  @P0 STG.E desc[UR54][R8.64+0x20], R11 ;  /* 0x0000200b08000986 */ /* 0x0001e2000c101936 */
[----:B------:R-:W-:Y:S05]  /*2cb0*/  @!P1 BRA `(.L_x_44) ;  /* 0x0000000000049947 */ /* 0x000fea0003800000 */
[----:B------:R0:W5:Y:S02]  /*2cc0*/  LDG.E.LTC128B R15, desc[UR54][R4.64+0x24] ;  /* 0x00002436040f7981 */ /* 0x000164000c1e1920 */
.L_x_44:
[----:B------:R-:W-:Y:S05]  /*2cd0*/  BSYNC B1 ;  /* 0x0000000000017941 */ /* 0x000fea0003800000 */
.L_x_43:
        /* <DEDUP_REMOVED lines=10> */
.L_x_46:
[----:B------:R-:W-:Y:S05]  /*2d80*/  BSYNC B1 ;  /* 0x0000000000017941 */ /* 0x000fea0003800000 */
.L_x_45:
[----:B-----5:R-:W-:Y:S01]  /*2d90*/  LOP3.LUT R10, R15, 0xffffe000, RZ, 0xc0, !PT ;  /* 0xffffe0000f0a7812 */ /* 0x020fe200078ec0ff */
[----:B------:R-:W-:Y:S01]  /*2da0*/  BSSY B1, `(.L_x_47) ;  /* 0x0000009000017945 */ /* 0x000fe20003800000 */
[----:B------:R-:W-:-:S03]  /*2db0*/  ISETP.GT.AND P1, PT, R18, 0x11, PT ;  /* 0x000000111200780c */ /* 0x000fc60003f24270 */
[----:B0-----:R-:W-:Y:S01]  /*2dc0*/  FMUL R11, R10, R23 ;  /* 0x000000170a0b7220 */ /* 0x001fe20000400000 */
[----:B------:R-:W-:-:S03]  /*2dd0*/  ISETP.GT.AND P3, PT, R0, RZ, P1 ;  /* 0x000000ff0000720c */ /* 0x000fc60000f64270 */
[----:B------:R-:W-:-:S05]  /*2de0*/  FFMA R11, R32, R22, R11 ;  /* 0x00000016200b7223 */ /* 0x000fca000000000b */
[----:B------:R-:W-:-:S05]  /*2df0*/  F2FP.TF32.F32.PACK_B R11, R11 ;  /* 0x0000000bff0b723e */ /* 0x000fca00024050ff */
[----:B------:R0:W-:Y:S01]  /*2e00*/  @P2 STG.E desc[UR54][R6.64+0x40], R11 ;  /* 0x0000400b06002986 */ /* 0x0001e2000c101936 */
[----:B------:R-:W-:Y:S05]  /*2e10*/  @!P3 BRA `(.L_x_48) ;  /* 0x000000000004b947 */ /* 0x000fea0003800000 */
[----:B------:R0:W5:Y:S02]  /*2e20*/  LDG.E.LTC128B R15, desc[UR54][R2.64+0x44] ;  /* 0x00004436020f7981 */ /* 0x000164000c1e1920 */
.L_x_48:
[----:B------:R-:W-:Y:S05]  /*2e30*/  BSYNC B1 ;  /* 0x0000000000017941 */ /* 0x000fea0003800000 */
.L_x_47:
        /* <DEDUP_REMOVED lines=9> */
.L_x_50:
[----:B------:R-:W-:Y:S05]  /*2ed0*/  BSYNC B1 ;  /* 0x0000000000017941 */ /* 0x000fea0003800000 */
.L_x_49:
        /* <DEDUP_REMOVED lines=9> */
.L_x_52:
[----:B------:R-:W-:Y:S05]  /*2f70*/  BSYNC B1 ;  /* 0x0000000000017941 */ /* 0x000fea0003800000 */
.L_x_51:
        /* <DEDUP_REMOVED lines=10> */
.L_x_54:
[----:B------:R-:W-:Y:S05]  /*3020*/  BSYNC B1 ;  /* 0x0000000000017941 */ /* 0x000fea0003800000 */
.L_x_53:
        /* <DEDUP_REMOVED lines=10> */
.L_x_56:
[----:B------:R-:W-:Y:S05]  /*30d0*/  BSYNC B1 ;  /* 0x0000000000017941 */ /* 0x000fea0003800000 */
.L_x_55:
        /* <DEDUP_REMOVED lines=9> */
.L_x_58:
[----:B------:R-:W-:Y:S05]  /*3170*/  BSYNC B1 ;  /* 0x0000000000017941 */ /* 0x000fea0003800000 */
.L_x_57:
        /* <DEDUP_REMOVED lines=9> */
.L_x_60:
[----:B------:R-:W-:Y:S05]  /*3210*/  BSYNC B1 ;  /* 0x0000000000017941 */ /* 0x000fea0003800000 */
.L_x_59:
        /* <DEDUP_REMOVED lines=10> */
.L_x_62:
[----:B------:R-:W-:Y:S05]  /*32c0*/  BSYNC B1 ;  /* 0x0000000000017941 */ /* 0x000fea0003800000 */
.L_x_61:
        /* <DEDUP_REMOVED lines=10> */
.L_x_64:
[----:B------:R-:W-:Y:S05]  /*3370*/  BSYNC B1 ;  /* 0x0000000000017941 */ /* 0x000fea0003800000 */
.L_x_63:
        /* <DEDUP_REMOVED lines=9> */
.L_x_66:
[----:B------:R-:W-:Y:S05]  /*3410*/  BSYNC B1 ;  /* 0x0000000000017941 */ /* 0x000fea0003800000 */
.L_x_65:
        /* <DEDUP_REMOVED lines=9> */
.L_x_68:
[----:B------:R-:W-:Y:S05]  /*34b0*/  BSYNC B1 ;  /* 0x0000000000017941 */ /* 0x000fea0003800000 */
.L_x_67:
        /* <DEDUP_REMOVED lines=10> */
.L_x_70:
[----:B------:R-:W-:Y:S05]  /*3560*/  BSYNC B1 ;  /* 0x0000000000017941 */ /* 0x000fea0003800000 */
.L_x_69:
        /* <DEDUP_REMOVED lines=10> */
.L_x_72:
[----:B------:R-:W-:Y:S05]  /*3610*/  BSYNC B1 ;  /* 0x0000000000017941 */ /* 0x000fea0003800000 */
.L_x_71:
        /* <DEDUP_REMOVED lines=9> */
.L_x_74:
[----:B------:R-:W-:Y:S05]  /*36b0*/  BSYNC B1 ;  /* 0x0000000000017941 */ /* 0x000fea0003800000 */
.L_x_73:
        /* <DEDUP_REMOVED lines=9> */
.L_x_76:
[----:B------:R-:W-:Y:S05]  /*3750*/  BSYNC B1 ;  /* 0x0000000000017941 */ /* 0x000fea0003800000 */
.L_x_75:
        /* <DEDUP_REMOVED lines=10> */
.L_x_78:
[----:B------:R-:W-:Y:S05]  /*3800*/  BSYNC B1 ;  /* 0x0000000000017941 */ /* 0x000fea0003800000 */
.L_x_77:
        /* <DEDUP_REMOVED lines=10> */
.L_x_80:
[----:B------:R-:W-:Y:S05]  /*38b0*/  BSYNC B1 ;  /* 0x0000000000017941 */ /* 0x000fea0003800000 */
.L_x_79:
        /* <DEDUP_REMOVED lines=9> */
.L_x_82:
[----:B------:R-:W-:Y:S05]  /*3950*/  BSYNC B1 ;  /* 0x0000000000017941 */ /* 0x000fea0003800000 */
.L_x_81:
        /* <DEDUP_REMOVED lines=9> */
.L_x_84:
[----:B------:R-:W-:Y:S05]  /*39f0*/  BSYNC B1 ;  /* 0x0000000000017941 */ /* 0x000fea0003800000 */
.L_x_83:
        /* <DEDUP_REMOVED lines=10> */
.L_x_86:
[----:B------:R-:W-:Y:S05]  /*3aa0*/  BSYNC B1 ;  /* 0x0000000000017941 */ /* 0x000fea0003800000 */
.L_x_85:
        /* <DEDUP_REMOVED lines=10> */
.L_x_88:
[----:B------:R-:W-:Y:S05]  /*3b50*/  BSYNC B1 ;  /* 0x0000000000017941 */ /* 0x000fea0003800000 */
.L_x_87:
        /* <DEDUP_REMOVED lines=9> */
.L_x_90:
[----:B------:R-:W-:Y:S05]  /*3bf0*/  BSYNC B1 ;  /* 0x0000000000017941 */ /* 0x000fea0003800000 */
.L_x_89:
        /* <DEDUP_REMOVED lines=9> */
.L_x_92:
[----:B------:R-:W-:Y:S05]  /*3c90*/  BSYNC B1 ;  /* 0x0000000000017941 */ /* 0x000fea0003800000 */
.L_x_91:
        /* <DEDUP_REMOVED lines=10> */
.L_x_94:
[----:B------:R-:W-:Y:S05]  /*3d40*/  BSYNC B1 ;  /* 0x0000000000017941 */ /* 0x000fea0003800000 */
.L_x_93:
        /* <DEDUP_REMOVED lines=10> */
.L_x_96:
[----:B------:R-:W-:Y:S05]  /*3df0*/  BSYNC B1 ;  /* 0x0000000000017941 */ /* 0x000fea0003800000 */
.L_x_95:
        /* <DEDUP_REMOVED lines=9> */
.L_x_98:
[----:B------:R-:W-:Y:S05]  /*3e90*/  BSYNC B1 ;  /* 0x0000000000017941 */ /* 0x000fea0003800000 */
.L_x_97:
        /* <DEDUP_REMOVED lines=9> */
.L_x_100:
[----:B------:R-:W-:Y:S05]  /*3f30*/  BSYNC B1 ;  /* 0x0000000000017941 */ /* 0x000fea0003800000 */
.L_x_99:
        /* <DEDUP_REMOVED lines=10> */
.L_x_102:
[----:B------:R-:W-:Y:S05]  /*3fe0*/  BSYNC B1 ;  /* 0x0000000000017941 */ /* 0x000fea0003800000 */
.L_x_101:
        /* <DEDUP_REMOVED lines=10> */
.L_x_104:
[----:B------:R-:W-:Y:S05]  /*4090*/  BSYNC B1 ;  /* 0x0000000000017941 */ /* 0x000fea0003800000 */
.L_x_103:
        /* <DEDUP_REMOVED lines=9> */
.L_x_106:
[----:B------:R-:W-:Y:S05]  /*4130*/  BSYNC B1 ;  /* 0x0000000000017941 */ /* 0x000fea0003800000 */
.L_x_105:
        /* <DEDUP_REMOVED lines=9> */
.L_x_108:
[----:B------:R-:W-:Y:S05]  /*41d0*/  BSYNC B1 ;  /* 0x0000000000017941 */ /* 0x000fea0003800000 */
.L_x_107:
        /* <DEDUP_REMOVED lines=10> */
.L_x_110:
[----:B------:R-:W-:Y:S05]  /*4280*/  BSYNC B1 ;  /* 0x0000000000017941 */ /* 0x000fea0003800000 */
.L_x_109:
        /* <DEDUP_REMOVED lines=10> */
.L_x_112:
[----:B------:R-:W-:Y:S05]  /*4330*/  BSYNC B1 ;  /* 0x0000000000017941 */ /* 0x000fea0003800000 */
.L_x_111:
        /* <DEDUP_REMOVED lines=9> */
.L_x_114:
[----:B------:R-:W-:Y:S05]  /*43d0*/  BSYNC B1 ;  /* 0x0000000000017941 */ /* 0x000fea0003800000 */
.L_x_113:
        /* <DEDUP_REMOVED lines=9> */
.L_x_116:
[----:B------:R-:W-:Y:S05]  /*4470*/  BSYNC B1 ;  /* 0x0000000000017941 */ /* 0x000fea0003800000 */
.L_x_115:
        /* <DEDUP_REMOVED lines=10> */
.L_x_118:
[----:B------:R-:W-:Y:S05]  /*4520*/  BSYNC B1 ;  /* 0x0000000000017941 */ /* 0x000fea0003800000 */
.L_x_117:
        /* <DEDUP_REMOVED lines=10> */
.L_x_120:
[----:B------:R-:W-:Y:S05]  /*45d0*/  BSYNC B1 ;  /* 0x0000000000017941 */ /* 0x000fea0003800000 */
.L_x_119:
        /* <DEDUP_REMOVED lines=9> */
.L_x_122:
[----:B------:R-:W-:Y:S05]  /*4670*/  BSYNC B1 ;  /* 0x0000000000017941 */ /* 0x000fea0003800000 */
.L_x_121:
        /* <DEDUP_REMOVED lines=9> */
.L_x_124:
[----:B------:R-:W-:Y:S05]  /*4710*/  BSYNC B1 ;  /* 0x0000000000017941 */ /* 0x000fea0003800000 */
.L_x_123:
        /* <DEDUP_REMOVED lines=10> */
.L_x_126:
[----:B------:R-:W-:Y:S05]  /*47c0*/  BSYNC B1 ;  /* 0x0000000000017941 */ /* 0x000fea0003800000 */
.L_x_125:
        /* <DEDUP_REMOVED lines=10> */
.L_x_128:
[----:B------:R-:W-:Y:S05]  /*4870*/  BSYNC B1 ;  /* 0x0000000000017941 */ /* 0x000fea0003800000 */
.L_x_127:
        /* <DEDUP_REMOVED lines=9> */
.L_x_130:
[----:B------:R-:W-:Y:S05]  /*4910*/  BSYNC B1 ;  /* 0x0000000000017941 */ /* 0x000fea0003800000 */
.L_x_129:
        /* <DEDUP_REMOVED lines=9> */
.L_x_132:
[----:B------:R-:W-:Y:S05]  /*49b0*/  BSYNC B1 ;  /* 0x0000000000017941 */ /* 0x000fea0003800000 */
.L_x_131:
        /* <DEDUP_REMOVED lines=10> */
.L_x_134:
[----:B------:R-:W-:Y:S05]  /*4a60*/  BSYNC B1 ;  /* 0x0000000000017941 */ /* 0x000fea0003800000 */
.L_x_133:
        /* <DEDUP_REMOVED lines=10> */
.L_x_136:
[----:B------:R-:W-:Y:S05]  /*4b10*/  BSYNC B1 ;  /* 0x0000000000017941 */ /* 0x000fea0003800000 */
.L_x_135:
        /* <DEDUP_REMOVED lines=9> */
.L_x_138:
[----:B------:R-:W-:Y:S05]  /*4bb0*/  BSYNC B1 ;  /* 0x0000000000017941 */ /* 0x000fea0003800000 */
.L_x_137:
        /* <DEDUP_REMOVED lines=9> */
.L_x_140:
[----:B------:R-:W-:Y:S05]  /*4c50*/  BSYNC B1 ;  /* 0x0000000000017941 */ /* 0x000fea0003800000 */
.L_x_139:
        /* <DEDUP_REMOVED lines=10> */
.L_x_142:
[----:B------:R-:W-:Y:S05]  /*4d00*/  BSYNC B1 ;  /* 0x0000000000017941 */ /* 0x000fea0003800000 */
.L_x_141:
        /* <DEDUP_REMOVED lines=10> */
.L_x_144:
[----:B------:R-:W-:Y:S05]  /*4db0*/  BSYNC B1 ;  /* 0x0000000000017941 */ /* 0x000fea0003800000 */
.L_x_143:
        /* <DEDUP_REMOVED lines=9> */
.L_x_146:
[----:B------:R-:W-:Y:S05]  /*4e50*/  BSYNC B1 ;  /* 0x0000000000017941 */ /* 0x000fea0003800000 */
.L_x_145:
        /* <DEDUP_REMOVED lines=9> */
.L_x_148:
[----:B------:R-:W-:Y:S05]  /*4ef0*/  BSYNC B1 ;  /* 0x0000000000017941 */ /* 0x000fea0003800000 */
.L_x_147:
        /* <DEDUP_REMOVED lines=10> */
.L_x_150:
[----:B------:R-:W-:Y:S05]  /*4fa0*/  BSYNC B1 ;  /* 0x0000000000017941 */ /* 0x000fea0003800000 */
.L_x_149:
        /* <DEDUP_REMOVED lines=10> */
.L_x_152:
[----:B------:R-:W-:Y:S05]  /*5050*/  BSYNC B1 ;  /* 0x0000000000017941 */ /* 0x000fea0003800000 */
.L_x_151:
[----:B01---5:R-:W-:Y:S01]  /*5060*/  LOP3.LUT R2, R15, 0xffffe000, RZ, 0xc0, !PT ;  /* 0xffffe0000f027812 */ /* 0x023fe200078ec0ff */
        /* <DEDUP_REMOVED lines=8> */
.L_x_154:
[----:B------:R-:W-:Y:S05]  /*50f0*/  BSYNC B1 ;  /* 0x0000000000017941 */ /* 0x000fea0003800000 */
.L_x_153:
[----:B-----5:R-:W-:Y:S01]  /*5100*/  LOP3.LUT R2, R15, 0xffffe000, RZ, 0xc0, !PT ;  /* 0xffffe0000f027812 */ /* 0x020fe200078ec0ff */
[----:B------:R-:W-:Y:S01]  /*5110*/  BSSY B1, `(.L_x_155) ;  /* 0x000000a000017945 */ /* 0x000fe20003800000 */
[----:B------:R-:W-:-:S03]  /*5120*/  ISETP.GT.AND P1, PT, R0, 0x8, P1 ;  /* 0x000000080000780c */ /* 0x000fc60000f24270 */
[----:B------:R-:W-:Y:S01]  /*5130*/  FMUL R3, R2, R23 ;  /* 0x0000001702037220 */ /* 0x000fe20000400000 */
[----:B------:R-:W-:-:S03]  /*5140*/  @P0 IMAD.MOV.U32 R2, RZ, RZ, R8 ;  /* 0x000000ffff020224 */ /* 0x000fc600078e0008 */
[----:B0-----:R-:W-:Y:S01]  /*5150*/  FFMA R7, R86, R22, R3 ;  /* 0x0000001656077223 */ /* 0x001fe20000000003 */
[----:B------:R-:W-:-:S04]  /*5160*/  @P0 IMAD.MOV.U32 R3, RZ, RZ, R9 ;  /* 0x000000ffff030224 */ /* 0x000fc800078e0009 */
[----:B------:R-:W-:-:S05]  /*5170*/  F2FP.TF32.F32.PACK_B R7, R7 ;  /* 0x00000007ff07723e */ /* 0x000fca00024050ff */
[----:B------:R0:W-:Y:S01]  /*5180*/  @P0 STG.E desc[UR54][R2.64+0x1e0], R7 ;  /* 0x0001e00702000986 */ /* 0x0001e2000c101936 */
[----:B------:R-:W-:Y:S05]  /*5190*/  @!P1 BRA `(.L_x_156) ;  /* 0x0000000000049947 */ /* 0x000fea0003800000 */
[----:B------:R0:W5:Y:S02]  /*51a0*/  LDG.E.LTC128B R15, desc[UR54][R4.64+0x1e4] ;  /* 0x0001e436040f7981 */ /* 0x000164000c1e1920 */
.L_x_156:
[----:B------:R-:W-:Y:S05]  /*51b0*/  BSYNC B1 ;  /* 0x0000000000017941 */ /* 0x000fea0003800000 */
.L_x_155:
[----:B------:R-:W-:Y:S05]  /*51c0*/  @!P1 BRA `(.L_x_157) ;  /* 0x0000001000b09947 */ /* 0x000fea0003800000 */
[----:B-----5:R-:W-:-:S05]  /*51d0*/  LOP3.LUT R0, R15, 0xffffe000, RZ, 0xc0, !PT ;  /* 0xffffe0000f007812 */ /* 0x020fca00078ec0ff */
[----:B------:R-:W-:-:S04]  /*51e0*/  FMUL R0, R0, R23 ;  /* 0x0000001700007220 */ /* 0x000fc80000400000 */
[----:B------:R-:W-:-:S05]  /*51f0*/  FFMA R87, R87, R22, R0 ;  /* 0x0000001657577223 */ /* 0x000fca0000000000 */
[----:B------:R-:W-:-:S05]  /*5200*/  F2FP.TF32.F32.PACK_B R87, R87 ;  /* 0x00000057ff57723e */ /* 0x000fca00024050ff */
[----:B------:R0:W-:Y:S01]  /*5210*/  STG.E desc[UR54][R8.64+0x1e4], R87 ;  /* 0x0001e45708007986 */ /* 0x0001e2000c101936 */
[----:B------:R-:W-:Y:S05]  /*5220*/  BRA `(.L_x_157) ;  /* 0x0000001000987947 */ /* 0x000fea0003800000 */
.L_x_32:
[----:B------:R-:W-:Y:S01]  /*5230*/  ULDC.64 UR4, c[0x0][0x5c0] ;  /* 0x0001700000047ab9 */ /* 0x000fe20000000a00 */
[-C--:B------:R-:W-:Y:S01]  /*5240*/  FMUL R9, R24, R22.reuse ;  /* 0x0000001618097220 */ /* 0x080fe20000400000 */
[----:B------:R-:W-:Y:S01]  /*5250*/  LEA R2, P1, R20, UR4, 0x2 ;  /* 0x0000000414027c11 */ /* 0x000fe2000f8210ff */
[-C--:B------:R-:W-:Y:S01]  /*5260*/  FMUL R25, R25, R22.reuse ;  /* 0x0000001619197220 */ /* 0x080fe20000400000 */
[----:B------:R-:W-:Y:S01]  /*5270*/  ISETP.GT.AND P3, PT, R18, 0x1, PT ;  /* 0x000000011200780c */ /* 0x000fe20003f64270 */
[-C--:B------:R-:W-:Y:S01]  /*5280*/  FMUL R27, R27, R22.reuse ;  /* 0x000000161b1b7220 */ /* 0x080fe20000400000 */
[----:B------:R-:W-:Y:S01]  /*5290*/  F2FP.TF32.F32.PACK_B R9, R9 ;  /* 0x00000009ff09723e */ /* 0x000fe200024050ff */
[-C--:B------:R-:W-:Y:S01]  /*52a0*/  FMUL R29, R29, R22.reuse ;  /* 0x000000161d1d7220 */ /* 0x080fe20000400000 */
[----:B------:R-:W-:Y:S01]  /*52b0*/  LEA.HI.X R3, R20, UR5, R7, 0x2, P1 ;  /* 0x0000000514037c11 */ /* 0x000fe200088f1407 */
[-C--:B------:R-:W-:Y:S01]  /*52c0*/  FMUL R7, R26, R22.reuse ;  /* 0x000000161a077220 */ /* 0x080fe20000400000 */
[----:B------:R-:W-:Y:S01]  /*52d0*/  ISETP.GT.AND P1, PT, R0, RZ, P3 ;  /* 0x000000ff0000720c */ /* 0x000fe20001f24270 */
[-C--:B------:R-:W-:Y:S01]  /*52e0*/  FMUL R11, R30, R22.reuse ;  /* 0x000000161e0b7220 */ /* 0x080fe20000400000 */
[----:B------:R-:W-:Y:S01]  /*52f0*/  F2FP.TF32.F32.PACK_B R25, R25 ;  /* 0x00000019ff19723e */ /* 0x000fe200024050ff */
[----:B------:R0:W-:Y:S01]  /*5300*/  @P2 STG.E desc[UR54][R2.64], R9 ;  /* 0x0000000902002986 */ /* 0x0001e2000c101936 */
[----:B------:R-:W-:Y:S01]  /*5310*/  ISETP.GT.AND P2, PT, R0, 0x8, P0 ;  /* 0x000000080000780c */ /* 0x000fe20000744270 */
[-C--:B------:R-:W-:Y:S01]  /*5320*/  FMUL R31, R31, R22.reuse ;  /* 0x000000161f1f7220 */ /* 0x080fe20000400000 */
[----:B------:R-:W-:Y:S01]  /*5330*/  ISETP.GT.AND P0, PT, R18, 0x8, PT ;  /* 0x000000081200780c */ /* 0x000fe20003f04270 */
[-C--:B------:R-:W-:Y:S01]  /*5340*/  FMUL R33, R33, R22.reuse ;  /* 0x0000001621217220 */ /* 0x080fe20000400000 */
[----:B------:R-:W-:Y:S01]  /*5350*/  SHF.L.U64.HI R5, R93, 0x2, R92 ;  /* 0x000000025d057819 */ /* 0x000fe2000001025c */
[----:B------:R-:W-:Y:S01]  /*5360*/  FMUL R35, R35, R22 ;  /* 0x0000001623237220 */ /* 0x000fe20000400000 */
[----:B------:R-:W-:Y:S01]  /*5370*/  LEA R4, P4, R93, R2, 0x2 ;  /* 0x000000025d047211 */ /* 0x000fe200078810ff */
[-C--:B------:R-:W-:Y:S01]  /*5380*/  FMUL R37, R37, R22.reuse ;  /* 0x0000001625257220 */ /* 0x080fe20000400000 */
[C---:B------:R-:W-:Y:S01]  /*5390*/  ISETP.GT.AND P3, PT, R0.reuse, 0x8, P3 ;  /* 0x000000080000780c */ /* 0x040fe20001f64270 */
[----:B------:R-:W-:Y:S01]  /*53a0*/  @P1 STG.E desc[UR54][R2.64+0x4], R25 ;  /* 0x0000041902001986 */ /* 0x000fe2000c101936 */
[----:B------:R-:W-:Y:S01]  /*53b0*/  ISETP.GT.AND P5, PT, R0, RZ, P0 ;  /* 0x000000ff0000720c */ /* 0x000fe200007a4270 */
[----:B------:R-:W-:Y:S01]  /*53c0*/  IMAD.X R5, R5, 0x1, R3, P4 ;  /* 0x0000000105057824 */ /* 0x000fe200020e0603 */
[----:B------:R-:W-:Y:S01]  /*53d0*/  F2FP.TF32.F32.PACK_B R7, R7 ;  /* 0x00000007ff07723e */ /* 0x000fe200024050ff */
[-C--:B0-----:R-:W-:Y:S01]  /*53e0*/  FMUL R9, R28, R22.reuse ;  /* 0x000000161c097220 */ /* 0x081fe20000400000 */
[----:B------:R-:W-:Y:S01]  /*53f0*/  ISETP.GT.AND P1, PT, R18, 0x9, PT ;  /* 0x000000091200780c */ /* 0x000fe20003f24270 */
[-C--:B------:R-:W-:Y:S01]  /*5400*/  FMUL R39, R39, R22.reuse ;  /* 0x0000001627277220 */ /* 0x080fe20000400000 */
[----:B------:R-:W-:Y:S01]  /*5410*/  F2FP.TF32.F32.PACK_B R27, R27 ;  /* 0x0000001bff1b723e */ /* 0x000fe200024050ff */
[----:B------:R0:W-:Y:S01]  /*5420*/  @P2 STG.E desc[UR54][R4.64], R7 ;  /* 0x0000000704002986 */ /* 0x0001e2000c101936 */
[----:B------:R-:W-:Y:S01]  /*5430*/  F2FP.TF32.F32.PACK_B R9, R9 ;  /* 0x00000009ff09723e */ /* 0x000fe200024050ff */
[-C--:B------:R-:W-:Y:S01]  /*5440*/  FMUL R41, R41, R22.reuse ;  /* 0x0000001629297220 */ /* 0x080fe20000400000 */
[C---:B------:R-:W-:Y:S01]  /*5450*/  ISETP.GT.AND P4, PT, R0.reuse, RZ, P1 ;  /* 0x000000ff0000720c */ /* 0x040fe20000f84270 */
[----:B------:R-:W-:Y:S01]  /*5460*/  @P3 STG.E desc[UR54][R4.64+0x4], R27 ;  /* 0x0000041b04003986 */ /* 0x000fe2000c101936 */
[----:B------:R-:W-:Y:S01]  /*5470*/  ISETP.GT.AND P2, PT, R0, 0x8, P0 ;  /* 0x000000080000780c */ /* 0x000fe20000744270 */
[-C--:B------:R-:W-:Y:S01]  /*5480*/  FMUL R43, R43, R22.reuse ;  /* 0x000000162b2b7220 */ /* 0x080fe20000400000 */
[----:B------:R-:W-:Y:S01]  /*5490*/  ISETP.GT.AND P0, PT, R18, 0x10, PT ;  /* 0x000000101200780c */ /* 0x000fe20003f04270 */
[----:B------:R1:W-:Y:S01]  /*54a0*/  @P5 STG.E desc[UR54][R2.64+0x20], R9 ;  /* 0x0000200902005986 */ /* 0x0003e2000c101936 */
[C---:B------:R-:W-:Y:S01]  /*54b0*/  ISETP.GT.AND P3, PT, R0.reuse, 0x8, P1 ;  /* 0x000000080000780c */ /* 0x040fe20000f64270 */
[-C--:B------:R-:W-:Y:S01]  /*54c0*/  FMUL R45, R45, R22.reuse ;  /* 0x000000162d2d7220 */ /* 0x080fe20000400000 */
[----:B------:R-:W-:Y:S01]  /*54d0*/  ISETP.GT.AND P5, PT, R0, RZ, P0 ;  /* 0x000000ff0000720c */ /* 0x000fe200007a4270 */
[-C--:B0-----:R-:W-:Y:S01]  /*54e0*/  FMUL R7, R32, R22.reuse ;  /* 0x0000001620077220 */ /* 0x081fe20000400000 */
[----:B------:R-:W-:Y:S01]  /*54f0*/  F2FP.TF32.F32.PACK_B R29, R29 ;  /* 0x0000001dff1d723e */ /* 0x000fe200024050ff */
[-C--:B------:R-:W-:Y:S01]  /*5500*/  FMUL R47, R47, R22.reuse ;  /* 0x000000162f2f7220 */ /* 0x080fe20000400000 */
[----:B------:R-:W-:Y:S01]  /*5510*/  F2FP.TF32.F32.PACK_B R11, R11 ;  /* 0x0000000bff0b723e */ /* 0x000fe200024050ff */
[-C--:B------:R-:W-:Y:S01]  /*5520*/  FMUL R49, R49, R22.reuse ;  /* 0x0000001631317220 */ /* 0x080fe20000400000 */
[----:B------:R-:W-:Y:S01]  /*5530*/  ISETP.GT.AND P1, PT, R18, 0x11, PT ;  /* 0x000000111200780c */ /* 0x000fe20003f24270 */
[----:B------:R-:W-:Y:S01]  /*5540*/  @P4 STG.E desc[UR54][R2.64+0x24], R29 ;  /* 0x0000241d02004986 */ /* 0x000fe2000c101936 */
[----:B------:R-:W-:Y:S01]  /*5550*/  F2FP.TF32.F32.PACK_B R31, R31 ;  /* 0x0000001fff1f723e */ /* 0x000fe200024050ff */
[-C--:B-1----:R-:W-:Y:S01]  /*5560*/  FMUL R9, R34, R22.reuse ;  /* 0x0000001622097220 */ /* 0x082fe20000400000 */
[----:B------:R-:W-:Y:S01]  /*5570*/  F2FP.TF32.F32.PACK_B R7, R7 ;  /* 0x00000007ff07723e */ /* 0x000fe200024050ff */
[----:B------:R0:W-:Y:S01]  /*5580*/  @P2 STG.E desc[UR54][R4.64+0x20], R11 ;  /* 0x0000200b04002986 */ /* 0x0001e2000c101936 */
[C---:B------:R-:W-:Y:S01]  /*5590*/  ISETP.GT.AND P4, PT, R0.reuse, RZ, P1 ;  /* 0x000000ff0000720c */ /* 0x040fe20000f84270 */
[-C--:B------:R-:W-:Y:S01]  /*55a0*/  FMUL R51, R51, R22.reuse ;  /* 0x0000001633337220 */ /* 0x080fe20000400000 */
[----:B------:R-:W-:Y:S01]  /*55b0*/  ISETP.GT.AND P2, PT, R0, 0x8, P0 ;  /* 0x000000080000780c */ /* 0x000fe20000744270 */
[----:B------:R-:W-:Y:S01]  /*55c0*/  @P3 STG.E desc[UR54][R4.64+0x24], R31 ;  /* 0x0000241f04003986 */ /* 0x000fe2000c101936 */
[----:B------:R-:W-:Y:S01]  /*55d0*/  ISETP.GT.AND P0, PT, R18, 0x18, PT ;  /* 0x000000181200780c */ /* 0x000fe20003f04270 */
[-C--:B------:R-:W-:Y:S01]  /*55e0*/  FMUL R53, R53, R22.reuse ;  /* 0x0000001635357220 */ /* 0x080fe20000400000 */
[C---:B------:R-:W-:Y:S01]  /*55f0*/  ISETP.GT.AND P3, PT, R0.reuse, 0x8, P1 ;  /* 0x000000080000780c */ /* 0x040fe20000f64270 */
[----:B------:R1:W-:Y:S01]  /*5600*/  @P5 STG.E desc[UR54][R2.64+0x40], R7 ;  /* 0x0000400702005986 */ /* 0x0003e2000c101936 */
[----:B------:R-:W-:Y:S01]  /*5610*/  ISETP.GT.AND P5, PT, R0, RZ, P0 ;  /* 0x000000ff0000720c */ /* 0x000fe200007a4270 */
[-C--:B------:R-:W-:Y:S01]  /*5620*/  FMUL R55, R55, R22.reuse ;  /* 0x0000001637377220 */ /* 0x080fe20000400000 */
[----:B------:R-:W-:Y:S01]  /*5630*/  F2FP.TF32.F32.PACK_B R33, R33 ;  /* 0x00000021ff21723e */ /* 0x000fe200024050ff */
[-C--:B0-----:R-:W-:Y:S01]  /*5640*/  FMUL R11, R38, R22.reuse ;  /* 0x00000016260b7220 */ /* 0x081fe20000400000 */
[----:B------:R-:W-:Y:S01]  /*5650*/  F2FP.TF32.F32.PACK_B R9, R9 ;  /* 0x00000009ff09723e */ /* 0x000fe200024050ff */
[-C--:B------:R-:W-:Y:S01]  /*5660*/  FMUL R57, R57, R22.reuse ;  /* 0x0000001639397220 */ /* 0x080fe20000400000 */
[----:B------:R-:W-:Y:S01]  /*5670*/  ISETP.GT.AND P1, PT, R18, 0x19, PT ;  /* 0x000000191200780c */ /* 0x000fe20003f24270 */
[----:B------:R-:W-:Y:S01]  /*5680*/  @P4 STG.E desc[UR54][R2.64+0x44], R33 ;  /* 0x0000442102004986 */ /* 0x000fe2000c101936 */
[----:B------:R-:W-:Y:S01]  /*5690*/  F2FP.TF32.F32.PACK_B R35, R35 ;  /* 0x00000023ff23723e */ /* 0x000fe200024050ff */
[-C--:B------:R-:W-:Y:S01]  /*56a0*/  FMUL R59, R59, R22.reuse ;  /* 0x000000163b3b7220 */ /* 0x080fe20000400000 */
[----:B------:R-:W-:Y:S01]  /*56b0*/  ISETP.GT.AND P4, PT, R0, RZ, P1 ;  /* 0x000000ff0000720c */ /* 0x000fe20000f84270 */
[-C--:B-1----:R-:W-:Y:S01]  /*56c0*/  FMUL R7, R36, R22.reuse ;  /* 0x0000001624077220 */ /* 0x082fe20000400000 */
[----:B------:R0:W-:Y:S01]  /*56d0*/  @P2 STG.E desc[UR54][R4.64+0x40], R9 ;  /* 0x0000400904002986 */ /* 0x0001e2000c101936 */
[----:B------:R-:W-:Y:S01]  /*56e0*/  ISETP.GT.AND P2, PT, R0, 0x8, P0 ;  /* 0x000000080000780c */ /* 0x000fe20000744270 */
[-C--:B------:R-:W-:Y:S01]  /*56f0*/  FMUL R61, R61, R22.reuse ;  /* 0x000000163d3d7220 */ /* 0x080fe20000400000 */
[----:B------:R-:W-:Y:S01]  /*5700*/  ISETP.GT.AND P0, PT, R18, 0x20, PT ;  /* 0x000000201200780c */ /* 0x000fe20003f04270 */
[----:B------:R-:W-:Y:S01]  /*5710*/  @P3 STG.E desc[UR54][R4.64+0x44], R35 ;  /* 0x0000442304003986 */ /* 0x000fe2000c101936 */
[----:B------:R-:W-:Y:S01]  /*5720*/  F2FP.TF32.F32.PACK_B R7, R7 ;  /* 0x00000007ff07723e */ /* 0x000fe200024050ff */
[-C--:B------:R-:W-:Y:S01]  /*5730*/  FMUL R63, R63, R22.reuse ;  /* 0x000000163f3f7220 */ /* 0x080fe20000400000 */
[C---:B------:R-:W-:Y:S01]  /*5740*/  ISETP.GT.AND P3, PT, R0.reuse, 0x8, P1 ;  /* 0x000000080000780c */ /* 0x040fe20000f64270 */
[-C--:B------:R-:W-:Y:S01]  /*5750*/  FMUL R65, R65, R22.reuse ;  /* 0x0000001641417220 */ /* 0x080fe20000400000 */
[----:B------:R-:W-:Y:S01]  /*5760*/  F2FP.TF32.F32.PACK_B R37, R37 ;  /* 0x00000025ff25723e */ /* 0x000fe200024050ff */
[----:B------:R1:W-:Y:S01]  /*5770*/  @P5 STG.E desc[UR54][R2.64+0x60], R7 ;  /* 0x0000600702005986 */ /* 0x0003e2000c101936 */
[----:B------:R-:W-:Y:S01]  /*5780*/  ISETP.GT.AND P5, PT, R0, RZ, P0 ;  /* 0x000000ff0000720c */ /* 0x000fe200007a4270 */
[-C--:B0-----:R-:W-:Y:S01]  /*5790*/  FMUL R9, R42, R22.reuse ;  /* 0x000000162a097220 */ /* 0x081fe20000400000 */
[----:B------:R-:W-:Y:S01]  /*57a0*/  F2FP.TF32.F32.PACK_B R11, R11 ;  /* 0x0000000bff0b723e */ /* 0x000fe200024050ff */
[----:B------:R-:W-:Y:S01]  /*57b0*/  @P4 STG.E desc[UR54][R2.64+0x64], R37 ;  /* 0x0000642502004986 */ /* 0x000fe2000c101936 */
[----:B------:R-:W-:Y:S01]  /*57c0*/  ISETP.GT.AND P1, PT, R18, 0x21, PT ;  /* 0x000000211200780c */ /* 0x000fe20003f24270 */
[-C--:B------:R-:W-:Y:S01]  /*57d0*/  FMUL R67, R67, R22.reuse ;  /* 0x0000001643437220 */ /* 0x080fe20000400000 */
[----:B------:R-:W-:Y:S01]  /*57e0*/  F2FP.TF32.F32.PACK_B R39, R39 ;  /* 0x00000027ff27723e */ /* 0x000fe200024050ff */
[----:B------:R0:W-:Y:S01]  /*57f0*/  @P2 STG.E desc[UR54][R4.64+0x60], R11 ;  /* 0x0000600b04002986 */ /* 0x0001e2000c101936 */
[C---:B------:R-:W-:Y:S01]  /*5800*/  ISETP.GT.AND P4, PT, R0.reuse, RZ, P1 ;  /* 0x000000ff0000720c */ /* 0x040fe20000f84270 */
[-C--:B------:R-:W-:Y:S01]  /*5810*/  FMUL R69, R69, R22.reuse ;  /* 0x0000001645457220 */ /* 0x080fe20000400000 */
[----:B------:R-:W-:Y:S01]  /*5820*/  ISETP.GT.AND P2, PT, R0, 0x8, P0 ;  /* 0x000000080000780c */ /* 0x000fe20000744270 */
[-C--:B-1----:R-:W-:Y:S01]  /*5830*/  FMUL R7, R40, R22.reuse ;  /* 0x0000001628077220 */ /* 0x082fe20000400000 */
[----:B------:R-:W-:Y:S01]  /*5840*/  ISETP.GT.AND P0, PT, R18, 0x28, PT ;  /* 0x000000281200780c */ /* 0x000fe20003f04270 */
[----:B------:R-:W-:Y:S01]  /*5850*/  @P3 STG.E desc[UR54][R4.64+0x64], R39 ;  /* 0x0000642704003986 */ /* 0x000fe2000c101936 */
[----:B------:R-:W-:Y:S01]  /*5860*/  ISETP.GT.AND P3, PT, R0, 0x8, P1 ;  /* 0x000000080000780c */ /* 0x000fe20000f64270 */
[-C--:B------:R-:W-:Y:S01]  /*5870*/  FMUL R71, R71, R22.reuse ;  /* 0x0000001647477220 */ /* 0x080fe20000400000 */
[----:B------:R-:W-:Y:S01]  /*5880*/  F2FP.TF32.F32.PACK_B R7, R7 ;  /* 0x00000007ff07723e */ /* 0x000fe200024050ff */
[-C--:B------:R-:W-:Y:S01]  /*5890*/  FMUL R73, R73, R22.reuse ;  /* 0x0000001649497220 */ /* 0x080fe20000400000 */
[----:B------:R-:W-:Y:S01]  /*58a0*/  F2FP.TF32.F32.PACK_B R41, R41 ;  /* 0x00000029ff29723e */ /* 0x000fe200024050ff */
[-C--:B0-----:R-:W-:Y:S01]  /*58b0*/  FMUL R11, R46, R22.reuse ;  /* 0x000000162e0b7220 */ /* 0x081fe20000400000 */
[----:B------:R-:W-:Y:S01]  /*58c0*/  F2FP.TF32.F32.PACK_B R9, R9 ;  /* 0x00000009ff09723e */ /* 0x000fe200024050ff */
[----:B------:R0:W-:Y:S01]  /*58d0*/  @P5 STG.E desc[UR54][R2.64+0x80], R7 ;  /* 0x0000800702005986 */ /* 0x0001e2000c101936 */
[----:B------:R-:W-:Y:S01]  /*58e0*/  ISETP.GT.AND P5, PT, R0, RZ, P0 ;  /* 0x000000ff0000720c */ /* 0x000fe200007a4270 */
[-C--:B------:R-:W-:Y:S01]  /*58f0*/  FMUL R75, R75, R22.reuse ;  /* 0x000000164b4b7220 */ /* 0x080fe20000400000 */
[----:B------:R-:W-:Y:S01]  /*5900*/  ISETP.GT.AND P1, PT, R18, 0x29, PT ;  /* 0x000000291200780c */ /* 0x000fe20003f24270 */
[----:B------:R-:W-:Y:S01]  /*5910*/  @P4 STG.E desc[UR54][R2.64+0x84], R41 ;  /* 0x0000842902004986 */ /* 0x000fe2000c101936 */
[----:B------:R-:W-:Y:S01]  /*5920*/  F2FP.TF32.F32.PACK_B R43, R43 ;  /* 0x0000002bff2b723e */ /* 0x000fe200024050ff */
[-C--:B------:R-:W-:Y:S01]  /*5930*/  FMUL R77, R77, R22.reuse ;  /* 0x000000164d4d7220 */ /* 0x080fe20000400000 */
[C---:B------:R-:W-:Y:S01]  /*5940*/  ISETP.GT.AND P4, PT, R0.reuse, RZ, P1 ;  /* 0x000000ff0000720c */ /* 0x040fe20000f84270 */
[----:B------:R1:W-:Y:S01]  /*5950*/  @P2 STG.E desc[UR54][R4.64+0x80], R9 ;  /* 0x0000800904002986 */ /* 0x0003e2000c101936 */
[----:B------:R-:W-:Y:S01]  /*5960*/  ISETP.GT.AND P2, PT, R0, 0x8, P0 ;  /* 0x000000080000780c */ /* 0x000fe20000744270 */
[-C--:B------:R-:W-:Y:S01]  /*5970*/  FMUL R79, R79, R22.reuse ;  /* 0x000000164f4f7220 */ /* 0x080fe20000400000 */
[----:B------:R-:W-:Y:S01]  /*5980*/  ISETP.GT.AND P0, PT, R18, 0x30, PT ;  /* 0x000000301200780c */ /* 0x000fe20003f04270 */
[-C--:B0-----:R-:W-:Y:S01]  /*5990*/  FMUL R7, R44, R22.reuse ;  /* 0x000000162c077220 */ /* 0x081fe20000400000 */
[----:B------:R-:W-:Y:S01]  /*59a0*/  @P3 STG.E desc[UR54][R4.64+0x84], R43 ;  /* 0x0000842b04003986 */ /* 0x000fe2000c101936 */
[----:B------:R-:W-:Y:S01]  /*59b0*/  ISETP.GT.AND P3, PT, R0, 0x8, P1 ;  /* 0x000000080000780c */ /* 0x000fe20000f64270 */
[-C--:B------:R-:W-:Y:S01]  /*59c0*/  FMUL R81, R81, R22.reuse ;  /* 0x0000001651517220 */ /* 0x080fe20000400000 */
[----:B------:R-:W-:Y:S01]  /*59d0*/  F2FP.TF32.F32.PACK_B R45, R45 ;  /* 0x0000002dff2d723e */ /* 0x000fe200024050ff */
[-C--:B------:R-:W-:Y:S01]  /*59e0*/  FMUL R83, R83, R22.reuse ;  /* 0x0000001653537220 */ /* 0x080fe20000400000 */
[----:B------:R-:W-:Y:S01]  /*59f0*/  F2FP.TF32.F32.PACK_B R7, R7 ;  /* 0x00000007ff07723e */ /* 0x000fe200024050ff */
[-C--:B------:R-:W-:Y:S01]  /*5a00*/  FMUL R13, R84, R22.reuse ;  /* 0x00000016540d7220 */ /* 0x080fe20000400000 */
[----:B------:R-:W-:Y:S01]  /*5a10*/  F2FP.TF32.F32.PACK_B R11, R11 ;  /* 0x0000000bff0b723e */ /* 0x000fe200024050ff */
[-C--:B-1----:R-:W-:Y:S01]  /*5a20*/  FMUL R9, R50, R22.reuse ;  /* 0x0000001632097220 */ /* 0x082fe20000400000 */
[----:B------:R-:W-:Y:S01]  /*5a30*/  ISETP.GT.AND P1, PT, R18, 0x31, PT ;  /* 0x000000311200780c */ /* 0x000fe20003f24270 */
[----:B------:R0:W-:Y:S01]  /*5a40*/  @P5 STG.E desc[UR54][R2.64+0xa0], R7 ;  /* 0x0000a00702005986 */ /* 0x0001e2000c101936 */
[C---:B------:R-:W-:Y:S01]  /*5a50*/  ISETP.GT.AND P5, PT, R0.reuse, RZ, P0 ;  /* 0x000000ff0000720c */ /* 0x040fe200007a4270 */
[-C--:B------:R-:W-:Y:S01]  /*5a60*/  FMUL R85, R85, R22.reuse ;  /* 0x0000001655557220 */ /* 0x080fe20000400000 */
[----:B------:R-:W-:Y:S01]  /*5a70*/  F2FP.TF32.F32.PACK_B R47, R47 ;  /* 0x0000002fff2f723e */ /* 0x000fe200024050ff */
[----:B------:R-:W-:Y:S01]  /*5a80*/  @P4 STG.E desc[UR54][R2.64+0xa4], R45 ;  /* 0x0000a42d02004986 */ /* 0x000fe2000c101936 */
[----:B------:R-:W-:Y:S01]  /*5a90*/  ISETP.GT.AND P4, PT, R0, RZ, P1 ;  /* 0x000000ff0000720c */ /* 0x000fe20000f84270 */
[-C--:B------:R-:W-:Y:S01]  /*5aa0*/  FMUL R15, R86, R22.reuse ;  /* 0x00000016560f7220 */ /* 0x080fe20000400000 */
[----:B------:R-:W-:Y:S01]  /*5ab0*/  F2FP.TF32.F32.PACK_B R49, R49 ;  /* 0x00000031ff31723e */ /* 0x000fe200024050ff */
[----:B------:R1:W-:Y:S01]  /*5ac0*/  @P2 STG.E desc[UR54][R4.64+0xa0], R11 ;  /* 0x0000a00b04002986 */ /* 0x0003e2000c101936 */
[----:B------:R-:W-:Y:S01]  /*5ad0*/  ISETP.GT.AND P2, PT, R0, 0x8, P0 ;  /* 0x000000080000780c */ /* 0x000fe20000744270 */
[-C--:B------:R-:W-:Y:S01]  /*5ae0*/  FMUL R87, R87, R22.reuse ;  /* 0x0000001657577220 */ /* 0x080fe20000400000 */
[----:B------:R-:W-:Y:S01]  /*5af0*/  ISETP.GT.AND P0, PT, R18, 0x38, PT ;  /* 0x000000381200780c */ /* 0x000fe20003f04270 */
[----:B0-----:R-:W-:Y:S01]  /*5b00*/  FMUL R7, R48, R22 ;  /* 0x0000001630077220 */ /* 0x001fe20000400000 */
[----:B------:R-:W-:Y:S01]  /*5b10*/  @P3 STG.E desc[UR54][R4.64+0xa4], R47 ;  /* 0x0000a42f04003986 */ /* 0x000fe2000c101936 */
[----:B------:R-:W-:-:S02]  /*5b20*/  ISETP.GT.AND P3, PT, R0, 0x8, P1 ;  /* 0x000000080000780c */ /* 0x000fc40000f64270 */
[----:B------:R-:W-:Y:S02]  /*5b30*/  F2FP.TF32.F32.PACK_B R9, R9 ;  /* 0x00000009ff09723e */ /* 0x000fe400024050ff */
[----:B------:R-:W-:Y:S02]  /*5b40*/  F2FP.TF32.F32.PACK_B R7, R7 ;  /* 0x00000007ff07723e */ /* 0x000fe400024050ff */
[----:B------:R-:W-:Y:S01]  /*5b50*/  ISETP.GT.AND P1, PT, R18, 0x39, PT ;  /* 0x000000391200780c */ /* 0x000fe20003f24270 */
[----:B-1----:R-:W-:Y:S01]  /*5b60*/  FMUL R11, R54, R22 ;  /* 0x00000016360b7220 */ /* 0x002fe20000400000 */
[----:B------:R-:W-:Y:S01]  /*5b70*/  F2FP.TF32.F32.PACK_B R51, R51 ;  /* 0x00000033ff33723e */ /* 0x000fe200024050ff */
[----:B------:R0:W-:Y:S01]  /*5b80*/  @P5 STG.E desc[UR54][R2.64+0xc0], R7 ;  /* 0x0000c00702005986 */ /* 0x0001e2000c101936 */
[C---:B------:R-:W-:Y:S02]  /*5b90*/  ISETP.GT.AND P5, PT, R0.reuse, RZ, P0 ;  /* 0x000000ff0000720c */ /* 0x040fe400007a4270 */
[----:B------:R-:W-:Y:S01]  /*5ba0*/  F2FP.TF32.F32.PACK_B R53, R53 ;  /* 0x00000035ff35723e */ /* 0x000fe200024050ff */
[----:B------:R-:W-:Y:S01]  /*5bb0*/  @P4 STG.E desc[UR54][R2.64+0xc4], R49 ;  /* 0x0000c43102004986 */ /* 0x000fe2000c101936 */
[----:B------:R-:W-:-:S02]  /*5bc0*/  ISETP.GT.AND P4, PT, R0, RZ, P1 ;  /* 0x000000ff0000720c */ /* 0x000fc40000f84270 */
[----:B------:R-:W-:Y:S01]  /*5bd0*/  F2FP.TF32.F32.PACK_B R11, R11 ;  /* 0x0000000bff0b723e */ /* 0x000fe200024050ff */
[----:B------:R1:W-:Y:S01]  /*5be0*/  @P2 STG.E desc[UR54][R4.64+0xc0], R9 ;  /* 0x0000c00904002986 */ /* 0x0003e2000c101936 */
[----:B------:R-:W-:Y:S02]  /*5bf0*/  ISETP.GT.AND P2, PT, R0, 0x8, P0 ;  /* 0x000000080000780c */ /* 0x000fe40000744270 */
[----:B------:R-:W-:Y:S01]  /*5c00*/  ISETP.GT.AND P0, PT, R18, 0x40, PT ;  /* 0x000000401200780c */ /* 0x000fe20003f04270 */
[----:B0-----:R-:W-:Y:S01]  /*5c10*/  FMUL R7, R52, R22 ;  /* 0x0000001634077220 */ /* 0x001fe20000400000 */
[----:B------:R-:W-:Y:S01]  /*5c20*/  @P3 STG.E desc[UR54][R4.64+0xc4], R51 ;  /* 0x0000c43304003986 */ /* 0x000fe2000c101936 */
[----:B------:R-:W-:Y:S02]  /*5c30*/  ISETP.GT.AND P3, PT, R0, 0x8, P1 ;  /* 0x000000080000780c */ /* 0x000fe40000f64270 */
[----:B------:R-:W-:Y:S02]  /*5c40*/  ISETP.GT.AND P1, PT, R18, 0x41, PT ;  /* 0x000000411200780c */ /* 0x000fe40003f24270 */
[----:B------:R-:W-:-:S02]  /*5c50*/  F2FP.TF32.F32.PACK_B R7, R7 ;  /* 0x00000007ff07723e */ /* 0x000fc400024050ff */
[----:B------:R-:W-:Y:S01]  /*5c60*/  F2FP.TF32.F32.PACK_B R55, R55 ;  /* 0x00000037ff37723e */ /* 0x000fe200024050ff */
[----:B-1----:R-:W-:Y:S01]  /*5c70*/  FMUL R9, R58, R22 ;  /* 0x000000163a097220 */ /* 0x002fe20000400000 */
[----:B------:R-:W-:Y:S01]  /*5c80*/  F2FP.TF32.F32.PACK_B R57, R57 ;  /* 0x00000039ff39723e */ /* 0x000fe200024050ff */
[----:B------:R0:W-:Y:S01]  /*5c90*/  @P5 STG.E desc[UR54][R2.64+0xe0], R7 ;  /* 0x0000e00702005986 */ /* 0x0001e2000c101936 */
[C---:B------:R-:W-:Y:S02]  /*5ca0*/  ISETP.GT.AND P5, PT, R0.reuse, RZ, P0 ;  /* 0x000000ff0000720c */ /* 0x040fe400007a4270 */
[----:B------:R-:W-:Y:S01]  /*5cb0*/  F2FP.TF32.F32.PACK_B R9, R9 ;  /* 0x00000009ff09723e */ /* 0x000fe200024050ff */
[----:B------:R-:W-:Y:S01]  /*5cc0*/  @P4 STG.E desc[UR54][R2.64+0xe4], R53 ;  /* 0x0000e43502004986 */ /* 0x000fe2000c101936 */
[C---:B------:R-:W-:Y:S02]  /*5cd0*/  ISETP.GT.AND P4, PT, R0.reuse, RZ, P1 ;  /* 0x000000ff0000720c */ /* 0x040fe40000f84270 */
[----:B------:R-:W-:Y:S01]  /*5ce0*/  F2FP.TF32.F32.PACK_B R59, R59 ;  /* 0x0000003bff3b723e */ /* 0x000fe200024050ff */
[----:B------:R1:W-:Y:S01]  /*5cf0*/  @P2 STG.E desc[UR54][R4.64+0xe0], R11 ;  /* 0x0000e00b04002986 */ /* 0x0003e2000c101936 */
[----:B------:R-:W-:-:S02]  /*5d00*/  ISETP.GT.AND P2, PT, R0, 0x8, P0 ;  /* 0x000000080000780c */ /* 0x000fc40000744270 */
[----:B------:R-:W-:Y:S01]  /*5d10*/  ISETP.GT.AND P0, PT, R18, 0x48, PT ;  /* 0x000000481200780c */ /* 0x000fe20003f04270 */
[-C--:B0-----:R-:W-:Y:S01]  /*5d20*/  FMUL R7, R56, R22.reuse ;  /* 0x0000001638077220 */ /* 0x081fe20000400000 */
[----:B------:R-:W-:Y:S01]  /*5d30*/  @P3 STG.E desc[UR54][R4.64+0xe4], R55 ;  /* 0x0000e43704003986 */ /* 0x000fe2000c101936 */
[----:B------:R-:W-:Y:S02]  /*5d40*/  ISETP.GT.AND P3, PT, R0, 0x8, P1 ;  /* 0x000000080000780c */ /* 0x000fe40000f64270 */
[----:B------:R-:W-:Y:S02]  /*5d50*/  ISETP.GT.AND P1, PT, R18, 0x49, PT ;  /* 0x000000491200780c */ /* 0x000fe40003f24270 */
[----:B------:R-:W-:Y:S01]  /*5d60*/  F2FP.TF32.F32.PACK_B R7, R7 ;  /* 0x00000007ff07723e */ /* 0x000fe200024050ff */
[----:B-1----:R-:W-:Y:S01]  /*5d70*/  FMUL R11, R62, R22 ;  /* 0x000000163e0b7220 */ /* 0x002fe20000400000 */
[----:B------:R-:W-:-:S03]  /*5d80*/  F2FP.TF32.F32.PACK_B R61, R61 ;  /* 0x0000003dff3d723e */ /* 0x000fc600024050ff */
[----:B------:R0:W-:Y:S01]  /*5d90*/  @P5 STG.E desc[UR54][R2.64+0x100], R7 ;  /* 0x0001000702005986 */ /* 0x0001e2000c101936 */
[C---:B------:R-:W-:Y:S02]  /*5da0*/  ISETP.GT.AND P5, PT, R0.reuse, RZ, P0 ;  /* 0x000000ff0000720c */ /* 0x040fe400007a4270 */
[----:B------:R-:W-:Y:S01]  /*5db0*/  F2FP.TF32.F32.PACK_B R11, R11 ;  /* 0x0000000bff0b723e */ /* 0x000fe200024050ff */
[----:B------:R-:W-:Y:S01]  /*5dc0*/  @P4 STG.E desc[UR54][R2.64+0x104], R57 ;  /* 0x0001043902004986 */ /* 0x000fe2000c101936 */
[C---:B------:R-:W-:Y:S02]  /*5dd0*/  ISETP.GT.AND P4, PT, R0.reuse, RZ, P1 ;  /* 0x000000ff0000720c */ /* 0x040fe40000f84270 */
[----:B------:R-:W-:Y:S01]  /*5de0*/  F2FP.TF32.F32.PACK_B R63, R63 ;  /* 0x0000003fff3f723e */ /* 0x000fe200024050ff */
[----:B------:R1:W-:Y:S01]  /*5df0*/  @P2 STG.E desc[UR54][R4.64+0x100], R9 ;  /* 0x0001000904002986 */ /* 0x0003e2000c101936 */
[----:B------:R-:W-:Y:S02]  /*5e00*/  ISETP.GT.AND P2, PT, R0, 0x8, P0 ;  /* 0x000000080000780c */ /* 0x000fe40000744270 */
[----:B------:R-:W-:Y:S01]  /*5e10*/  ISETP.GT.AND P0, PT, R18, 0x50, PT ;  /* 0x000000501200780c */ /* 0x000fe20003f04270 */
[----:B0-----:R-:W-:Y:S01]  /*5e20*/  FMUL R7, R60, R22 ;  /* 0x000000163c077220 */ /* 0x001fe20000400000 */
[----:B------:R-:W-:Y:S01]  /*5e30*/  @P3 STG.E desc[UR54][R4.64+0x104], R59 ;  /* 0x0001043b04003986 */ /* 0x000fe2000c101936 */
[----:B------:R-:W-:-:S02]  /*5e40*/  ISETP.GT.AND P3, PT, R0, 0x8, P1 ;  /* 0x000000080000780c */ /* 0x000fc40000f64270 */
        /* <DEDUP_REMOVED lines=38> */
[----:B------:R-:W-:Y:S01]  /*60b0*/  ISETP.GT.AND P0, PT, R0, 0x8, P0 ;  /* 0x000000080000780c */ /* 0x000fe20000704270 */
[----:B------:R-:W-:Y:S01]  /*60c0*/  @P4 STG.E desc[UR54][R2.64+0x164], R69 ;  /* 0x0001644502004986 */ /* 0x000fe2000c101936 */
[----:B------:R-:W-:Y:S02]  /*60d0*/  ISETP.GT.AND P4, PT, R18, 0x69, PT ;  /* 0x000000691200780c */ /* 0x000fe40003f84270 */
[----:B------:R-:W-:Y:S01]  /*60e0*/  F2FP.TF32.F32.PACK_B R9, R9 ;  /* 0x00000009ff09723e */ /* 0x000fe200024050ff */
[----:B------:R1:W-:Y:S01]  /*60f0*/  @P2 STG.E desc[UR54][R4.64+0x160], R11 ;  /* 0x0001600b04002986 */ /* 0x0003e2000c101936 */
[C---:B------:R-:W-:Y:S02]  /*6100*/  ISETP.GT.AND P2, PT, R0.reuse, RZ, P1 ;  /* 0x000000ff0000720c */ /* 0x040fe40000f44270 */
[----:B------:R-:W-:Y:S01]  /*6110*/  ISETP.GT.AND P1, PT, R0, 0x8, P1 ;  /* 0x000000080000780c */ /* 0x000fe20000f24270 */
[----:B0-----:R-:W-:Y:S01]  /*6120*/  FMUL R7, R72, R22 ;  /* 0x0000001648077220 */ /* 0x001fe20000400000 */
[----:B------:R-:W-:Y:S01]  /*6130*/  @P3 STG.E desc[UR54][R4.64+0x164], R71 ;  /* 0x0001644704003986 */ /* 0x000fe2000c101936 */
[----:B------:R-:W-:-:S02]  /*6140*/  ISETP.GT.AND P6, PT, R0, RZ, P4 ;  /* 0x000000ff0000720c */ /* 0x000fc400027c4270 */
[----:B------:R-:W-:Y:S02]  /*6150*/  F2FP.TF32.F32.PACK_B R75, R75 ;  /* 0x0000004bff4b723e */ /* 0x000fe400024050ff */
[----:B------:R-:W-:Y:S02]  /*6160*/  F2FP.TF32.F32.PACK_B R7, R7 ;  /* 0x00000007ff07723e */ /* 0x000fe400024050ff */
[----:B------:R-:W-:Y:S01]  /*6170*/  F2FP.TF32.F32.PACK_B R77, R77 ;  /* 0x0000004dff4d723e */ /* 0x000fe200024050ff */
[----:B-1----:R-:W-:Y:S01]  /*6180*/  FMUL R11, R82, R22 ;  /* 0x00000016520b7220 */ /* 0x002fe20000400000 */
[----:B------:R-:W-:Y:S01]  /*6190*/  ISETP.GT.AND P4, PT, R0, 0x8, P4 ;  /* 0x000000080000780c */ /* 0x000fe20002784270 */
[----:B------:R0:W-:Y:S01]  /*61a0*/  @P5 STG.E desc[UR54][R2.64+0x180], R7 ;  /* 0x0001800702005986 */ /* 0x0001e2000c101936 */
[----:B------:R-:W-:Y:S02]  /*61b0*/  ISETP.GT.AND P5, PT, R18, 0x68, PT ;  /* 0x000000681200780c */ /* 0x000fe40003fa4270 */
[----:B------:R-:W-:Y:S01]  /*61c0*/  F2FP.TF32.F32.PACK_B R79, R79 ;  /* 0x0000004fff4f723e */ /* 0x000fe200024050ff */
[----:B------:R-:W-:Y:S01]  /*61d0*/  @P2 STG.E desc[UR54][R2.64+0x184], R73 ;  /* 0x0001844902002986 */ /* 0x000fe2000c101936 */
[----:B------:R-:W-:-:S02]  /*61e0*/  ISETP.GT.AND P3, PT, R0, RZ, P5 ;  /* 0x000000ff0000720c */ /* 0x000fc40002f64270 */
[----:B------:R-:W-:Y:S01]  /*61f0*/  ISETP.GT.AND P5, PT, R0, 0x8, P5 ;  /* 0x000000080000780c */ /* 0x000fe20002fa4270 */
[----:B------:R1:W-:Y:S01]  /*6200*/  @P0 STG.E desc[UR54][R4.64+0x180], R9 ;  /* 0x0001800904000986 */ /* 0x0003e2000c101936 */
[C---:B------:R-:W-:Y:S02]  /*6210*/  ISETP.GT.AND P2, PT, R18.reuse, 0x71, PT ;  /* 0x000000711200780c */ /* 0x040fe40003f44270 */
[----:B------:R-:W-:Y:S01]  /*6220*/  ISETP.GT.AND P0, PT, R18, 0x79, PT ;  /* 0x000000791200780c */ /* 0x000fe20003f04270 */
[-C--:B0-----:R-:W-:Y:S01]  /*6230*/  FMUL R7, R76, R22.reuse ;  /* 0x000000164c077220 */ /* 0x081fe20000400000 */
[----:B------:R-:W-:Y:S01]  /*6240*/  @P1 STG.E desc[UR54][R4.64+0x184], R75 ;  /* 0x0001844b04001986 */ /* 0x000fe2000c101936 */
[----:B------:R-:W-:Y:S02]  /*6250*/  ISETP.GT.AND P1, PT, R18, 0x78, PT ;  /* 0x000000781200780c */ /* 0x000fe40003f24270 */
[----:B------:R-:W-:Y:S02]  /*6260*/  F2FP.TF32.F32.PACK_B R81, R81 ;  /* 0x00000051ff51723e */ /* 0x000fe400024050ff */
[----:B------:R-:W-:Y:S01]  /*6270*/  F2FP.TF32.F32.PACK_B R7, R7 ;  /* 0x00000007ff07723e */ /* 0x000fe200024050ff */
[----:B-1----:R-:W-:Y:S01]  /*6280*/  FMUL R9, R78, R22 ;  /* 0x000000164e097220 */ /* 0x002fe20000400000 */
[----:B------:R-:W-:-:S03]  /*6290*/  F2FP.TF32.F32.PACK_B R11, R11 ;  /* 0x0000000bff0b723e */ /* 0x000fc600024050ff */
[----:B------:R0:W-:Y:S01]  /*62a0*/  @P3 STG.E desc[UR54][R2.64+0x1a0], R7 ;  /* 0x0001a00702003986 */ /* 0x0001e2000c101936 */
[----:B------:R-:W-:Y:S02]  /*62b0*/  ISETP.GT.AND P3, PT, R18, 0x70, PT ;  /* 0x000000701200780c */ /* 0x000fe40003f64270 */
[----:B------:R-:W-:Y:S01]  /*62c0*/  F2FP.TF32.F32.PACK_B R9, R9 ;  /* 0x00000009ff09723e */ /* 0x000fe200024050ff */
[----:B------:R-:W-:Y:S01]  /*62d0*/  @P6 STG.E desc[UR54][R2.64+0x1a4], R77 ;  /* 0x0001a44d02006986 */ /* 0x000fe2000c101936 */
[C---:B------:R-:W-:Y:S02]  /*62e0*/  ISETP.GT.AND P6, PT, R0.reuse, RZ, P3 ;  /* 0x000000ff0000720c */ /* 0x040fe40001fc4270 */
[C---:B------:R-:W-:Y:S01]  /*62f0*/  ISETP.GT.AND P3, PT, R0.reuse, 0x8, P3 ;  /* 0x000000080000780c */ /* 0x040fe20001f64270 */
[----:B------:R-:W-:Y:S01]  /*6300*/  @P5 STG.E desc[UR54][R4.64+0x1a0], R9 ;  /* 0x0001a00904005986 */ /* 0x000fe2000c101936 */
[C---:B------:R-:W-:Y:S02]  /*6310*/  ISETP.GT.AND P5, PT, R0.reuse, RZ, P2 ;  /* 0x000000ff0000720c */ /* 0x040fe400017a4270 */
[----:B------:R-:W-:Y:S01]  /*6320*/  ISETP.GT.AND P2, PT, R0, 0x8, P2 ;  /* 0x000000080000780c */ /* 0x000fe20001744270 */
[----:B0-----:R-:W-:Y:S01]  /*6330*/  FMUL R7, R80, R22 ;  /* 0x0000001650077220 */ /* 0x001fe20000400000 */
[----:B------:R-:W-:Y:S01]  /*6340*/  @P4 STG.E desc[UR54][R4.64+0x1a4], R79 ;  /* 0x0001a44f04004986 */ /* 0x000fe2000c101936 */
[----:B------:R-:W-:-:S02]  /*6350*/  ISETP.GT.AND P4, PT, R0, RZ, P1 ;  /* 0x000000ff0000720c */ /* 0x000fc40000f84270 */
[C---:B------:R-:W-:Y:S02]  /*6360*/  ISETP.GT.AND P1, PT, R0.reuse, 0x8, P1 ;  /* 0x000000080000780c */ /* 0x040fe40000f24270 */
[----:B------:R-:W-:Y:S02]  /*6370*/  F2FP.TF32.F32.PACK_B R7, R7 ;  /* 0x00000007ff07723e */ /* 0x000fe400024050ff */
[----:B------:R-:W-:Y:S02]  /*6380*/  F2FP.TF32.F32.PACK_B R83, R83 ;  /* 0x00000053ff53723e */ /* 0x000fe400024050ff */
[----:B------:R-:W-:Y:S01]  /*6390*/  F2FP.TF32.F32.PACK_B R13, R13 ;  /* 0x0000000dff0d723e */ /* 0x000fe200024050ff */
[----:B------:R-:W-:Y:S01]  /*63a0*/  @P6 STG.E desc[UR54][R2.64+0x1c0], R7 ;  /* 0x0001c00702006986 */ /* 0x000fe2000c101936 */
[C---:B------:R-:W-:Y:S02]  /*63b0*/  ISETP.GT.AND P6, PT, R0.reuse, RZ, P0 ;  /* 0x000000ff0000720c */ /* 0x040fe400007c4270 */
[----:B------:R-:W-:Y:S01]  /*63c0*/  ISETP.GT.AND P0, PT, R0, 0x8, P0 ;  /* 0x000000080000780c */ /* 0x000fe20000704270 */
[----:B------:R-:W-:Y:S01]  /*63d0*/  @P5 STG.E desc[UR54][R2.64+0x1c4], R81 ;  /* 0x0001c45102005986 */ /* 0x000fe2000c101936 */
[----:B------:R-:W-:-:S02]  /*63e0*/  F2FP.TF32.F32.PACK_B R85, R85 ;  /* 0x00000055ff55723e */ /* 0x000fc400024050ff */
[----:B------:R-:W-:Y:S01]  /*63f0*/  F2FP.TF32.F32.PACK_B R15, R15 ;  /* 0x0000000fff0f723e */ /* 0x000fe200024050ff */
[----:B------:R-:W-:Y:S01]  /*6400*/  @P3 STG.E desc[UR54][R4.64+0x1c0], R11 ;  /* 0x0001c00b04003986 */ /* 0x000fe2000c101936 */
[----:B------:R-:W-:-:S03]  /*6410*/  F2FP.TF32.F32.PACK_B R87, R87 ;  /* 0x00000057ff57723e */ /* 0x000fc600024050ff */
[----:B------:R-:W-:Y:S04]  /*6420*/  @P2 STG.E desc[UR54][R4.64+0x1c4], R83 ;  /* 0x0001c45304002986 */ /* 0x000fe8000c101936 */
[----:B------:R-:W-:Y:S04]  /*6430*/  @P4 STG.E desc[UR54][R2.64+0x1e0], R13 ;  /* 0x0001e00d02004986 */ /* 0x000fe8000c101936 */
[----:B------:R0:W-:Y:S02]  /*6440*/  @P6 STG.E desc[UR54][R2.64+0x1e4], R85 ;  /* 0x0001e45502006986 */ /* 0x0001e4000c101936 */
[----:B0-----:R-:W-:-:S02]  /*6450*/  @P1 IMAD.MOV.U32 R2, RZ, RZ, R4 ;  /* 0x000000ffff021224 */ /* 0x001fc400078e0004 */
[----:B------:R-:W-:-:S05]  /*6460*/  @P1 IMAD.MOV.U32 R3, RZ, RZ, R5 ;  /* 0x000000ffff031224 */ /* 0x000fca00078e0005 */
[----:B------:R0:W-:Y:S04]  /*6470*/  @P1 STG.E desc[UR54][R2.64+0x1e0], R15 ;  /* 0x0001e00f02001986 */ /* 0x0001e8000c101936 */
[----:B------:R0:W-:Y:S02]  /*6480*/  @P0 STG.E desc[UR54][R4.64+0x1e4], R87 ;  /* 0x0001e45704000986 */ /* 0x0001e4000c101936 */
.L_x_157:
[----:B------:R-:W-:Y:S05]  /*6490*/  BSYNC B0 ;  /* 0x0000000000007941 */ /* 0x000fea0003800000 */
.L_x_31:
[----:B0-----:R-:W-:Y:S01]  /*64a0*/  IMAD.U32 R2, RZ, RZ, UR52 ;  /* 0x00000034ff027e24 */ /* 0x001fe2000f8e00ff */
[----:B------:R-:W-:Y:S01]  /*64b0*/  ULDC.64 UR4, c[0x0][0x650] ;  /* 0x0001940000047ab9 */ /* 0x000fe20000000a00 */
[----:B------:R-:W-:Y:S01]  /*64c0*/  IMAD.U32 R3, RZ, RZ, UR53 ;  /* 0x00000035ff037e24 */ /* 0x000fe2000f8e00ff */
[----:B------:R0:W-:Y:S01]  /*64d0*/  SYNCS.ARRIVE.TRANS64.A1T0 RZ, [R96+UR50], RZ ;  /* 0x000000ff60ff79a7 */ /* 0x0001e20008100032 */
[----:B------:R-:W-:Y:S01]  /*64e0*/  PRMT R0, RZ, 0x7610, R0 ;  /* 0x00007610ff007816 */ /* 0x000fe20000000000 */
[----:B------:R-:W-:Y:S01]  /*64f0*/  IMAD.MOV.U32 R18, RZ, RZ, -0x1 ;  /* 0xffffffffff127424 */ /* 0x000fe200078e00ff */
[----:B------:R-:W-:Y:S01]  /*6500*/  LEA R16, P0, R2, R16, 0x1 ;  /* 0x0000001002107211 */ /* 0x000fe200078008ff */
[----:B------:R-:W-:Y:S02]  /*6510*/  IMAD.MOV.U32 R2, RZ, RZ, -0x1 ;  /* 0xffffffffff027424 */ /* 0x000fe400078e00ff */
[----:B------:R-:W-:Y:S01]  /*6520*/  IMAD.MOV.U32 R19, RZ, RZ, -0x1 ;  /* 0xffffffffff137424 */ /* 0x000fe200078e00ff */
[----:B------:R-:W-:-:S02]  /*6530*/  IADD3.X R17, R17, UR41, RZ, P0, !PT ;  /* 0x0000002911117c10 */ /* 0x000fc400087fe4ff */
[----:B------:R-:W-:-:S04]  /*6540*/  ISETP.GE.U32.AND P0, PT, R16, UR4, PT ;  /* 0x0000000410007c0c */ /* 0x000fc8000bf06070 */
[----:B------:R-:W-:-:S13]  /*6550*/  ISETP.GE.U32.AND.EX P0, PT, R17, UR5, PT, P0 ;  /* 0x0000000511007c0c */ /* 0x000fda000bf06100 */
[----:B0-----:R-:W-:Y:S05]  /*6560*/  @P0 BRA `(.L_x_158) ;  /* 0x0000000400700947 */ /* 0x001fea0003800000 */
[----:B------:R-:W0:Y:S01]  /*6570*/  S2UR UR7, SR_CTAID.X ;  /* 0x00000000000779c3 */ /* 0x000e220000002500 */
[----:B------:R-:W-:Y:S01]  /*6580*/  ULDC.64 UR4, c[0x0][0x628] ;  /* 0x00018a0000047ab9 */ /* 0x000fe20000000a00 */
[----:B------:R-:W-:Y:S01]  /*6590*/  ULDC UR6, c[0x0][0x150] ;  /* 0x0000540000067ab9 */ /* 0x000fe20000000800 */
[----:B------:R-:W-:Y:S01]  /*65a0*/  ISETP.NE.U32.AND P0, PT, RZ, UR4, PT ;  /* 0x00000004ff007c0c */ /* 0x000fe2000bf05070 */
[----:B------:R-:W-:Y:S01]  /*65b0*/  ULDC UR15, c[0x0][0x630] ;  /* 0x00018c00000f7ab9 */ /* 0x000fe20000000800 */
[C---:B------:R-:W-:Y:S02]  /*65c0*/  R2UR UR17, R16.reuse ;  /* 0x00000000101172ca */ /* 0x040fe400000e0000 */
[----:B------:R-:W-:Y:S01]  /*65d0*/  ISETP.NE.AND.EX P0, PT, RZ, UR5, PT, P0 ;  /* 0x00000005ff007c0c */ /* 0x000fe2000bf05300 */
[----:B------:R-:W1:Y:S01]  /*65e0*/  S2UR UR16, SR_CTAID.Y ;  /* 0x00000000001079c3 */ /* 0x000e620000002600 */
[----:B------:R-:W-:Y:S02]  /*65f0*/  R2UR UR12, R16 ;  /* 0x00000000100c72ca */ /* 0x000fe400000e0000 */
[----:B------:R-:W-:-:S02]  /*6600*/  R2UR UR13, R17 ;  /* 0x00000000110d72ca */ /* 0x000fc400000e0000 */
[----:B0-----:R-:W-:-:S05]  /*6610*/  I2FP.F32.U32 R0, UR7 ;  /* 0x0000000700007c45 */ /* 0x001fca0008201000 */
[----:B------:R-:W-:Y:S01]  /*6620*/  FMUL R0, R0, UR6 ;  /* 0x0000000600007c20 */ /* 0x000fe20008400000 */
[----:B------:R-:W-:Y:S01]  /*6630*/  ULDC UR6, c[0x0][0x154] ;  /* 0x0000550000067ab9 */ /* 0x000fe20000000800 */
[----:B-1----:R-:W-:-:S04]  /*6640*/  I2FP.F32.U32 R2, UR16 ;  /* 0x0000001000027c45 */ /* 0x002fc80008201000 */
[----:B------:R-:W0:Y:S01]  /*6650*/  F2I.U32.TRUNC.NTZ R0, R0 ;  /* 0x0000000000007305 */ /* 0x000e22000020f000 */
[----:B------:R-:W-:Y:S01]  /*6660*/  FMUL R2, R2, UR6 ;  /* 0x0000000602027c20 */ /* 0x000fe20008400000 */
[----:B------:R-:W-:Y:S06]  /*6670*/  @!P0 BRA `(.L_x_159) ;  /* 0x0000000000308947 */ /* 0x000fec0003800000 */
        /* <DEDUP_REMOVED lines=12> */
.L_x_159:
[----:B------:R-:W-:Y:S01]  /*6740*/  USHF.R.U64 UR6, UR12, UR15, UR13 ;  /* 0x0000000f0c067299 */ /* 0x000fe2000800120d */
[----:B------:R-:W-:Y:S01]  /*6750*/  R2UR UR5, R17 ;  /* 0x00000000110572ca */ /* 0x000fe200000e0000 */
[----:B------:R-:W-:Y:S01]  /*6760*/  USHF.R.U32.HI UR4, URZ, UR15, UR13 ;  /* 0x0000000f3f047299 */ /* 0x000fe2000801160d */
[----:B------:R-:W1:Y:S01]  /*6770*/  F2I.U32.TRUNC.NTZ R2, R2 ;  /* 0x0000000200027305 */ /* 0x000e62000020f000 */
[----:B------:R-:W-:Y:S01]  /*6780*/  UIADD3 UR9, UP0, URZ, -UR6, URZ ;  /* 0x800000063f097290 */ /* 0x000fe2000ff1e03f */
[----:B------:R-:W-:Y:S01]  /*6790*/  ULDC.64 UR10, c[0x0][0x620] ;  /* 0x00018800000a7ab9 */ /* 0x000fe20000000a00 */
[----:B------:R-:W-:Y:S02]  /*67a0*/  ULDC UR14, c[0x0][0x608] ;  /* 0x00018200000e7ab9 */ /* 0x000fe40000000800 */
[----:B------:R-:W-:Y:S01]  /*67b0*/  UIADD3.X UR4, URZ, ~UR4, URZ, UP0, !UPT ;  /* 0x800000043f047290 */ /* 0x000fe200087fe43f */
[----:B------:R-:W-:Y:S01]  /*67c0*/  ULDC UR15, c[0x0][0x658] ;  /* 0x00019600000f7ab9 */ /* 0x000fe20000000800 */
[----:B------:R-:W-:-:S02]  /*67d0*/  ULDC UR12, c[0x0][0x144] ;  /* 0x00005100000c7ab9 */ /* 0x000fc40000000800 */
[----:B------:R-:W-:Y:S01]  /*67e0*/  UIMAD UR8, UR4, UR10, URZ ;  /* 0x0000000a040872a4 */ /* 0x000fe2000f8e023f */
[----:B------:R-:W-:Y:S02]  /*67f0*/  ULDC UR22, c[0x0][0x148] ;  /* 0x0000520000167ab9 */ /* 0x000fe40000000800 */
[----:B------:R-:W-:Y:S01]  /*6800*/  UMOV UR4, UR17 ;  /* 0x0000001100047c82 */ /* 0x000fe20008000000 */
[----:B------:R-:W-:Y:S02]  /*6810*/  UIMAD UR8, UR9, UR11, UR8 ;  /* 0x0000000b090872a4 */ /* 0x000fe4000f8e0208 */
[----:B------:R-:W-:Y:S01]  /*6820*/  UIMAD.WIDE.U32 UR4, UR9, UR10, UR4 ;  /* 0x0000000a090472a5 */ /* 0x000fe2000f8e0004 */
[----:B0-----:R-:W-:Y:S01]  /*6830*/  R2UR UR9, R0 ;  /* 0x00000000000972ca */ /* 0x001fe200000e0000 */
[----:B------:R-:W-:Y:S01]  /*6840*/  ULDC UR20, c[0x0][0x648] ;  /* 0x0001920000147ab9 */ /* 0x000fe20000000800 */
[----:B-1----:R-:W-:Y:S01]  /*6850*/  R2UR UR13, R2 ;  /* 0x00000000020d72ca */ /* 0x002fe200000e0000 */
[----:B------:R-:W-:Y:S01]  /*6860*/  UIADD3 UR8, UR5, UR8, URZ ;  /* 0x0000000805087290 */ /* 0x000fe2000fffe03f */
[----:B------:R-:W-:-:S02]  /*6870*/  ULDC UR21, c[0x0][0x638] ;  /* 0x00018e0000157ab9 */ /* 0x000fc40000000800 */
[----:B------:R-:W-:Y:S02]  /*6880*/  ULDC UR5, c[0x0][0x618] ;  /* 0x0001860000057ab9 */ /* 0x000fe40000000800 */
[----:B------:R-:W-:Y:S02]  /*6890*/  USHF.R.U64 UR10, UR4, UR5, UR8 ;  /* 0x00000005040a7299 */ /* 0x000fe40008001208 */
[----:B------:R-:W-:-:S03]  /*68a0*/  USHF.R.U32.HI UR8, URZ, UR5, UR8 ;  /* 0x000000053f087299 */ /* 0x000fc60008011608 */
[----:B------:R-:W-:Y:S01]  /*68b0*/  ULDC.64 UR4, c[0x0][0x640] ;  /* 0x0001900000047ab9 */ /* 0x000fe20000000a00 */
[----:B------:R-:W-:Y:S01]  /*68c0*/  USHF.R.U64 UR11, UR10, UR14, UR8 ;  /* 0x0000000e0a0b7299 */ /* 0x000fe20008001208 */
[----:B------:R-:W-:Y:S01]  /*68d0*/  ISETP.NE.U32.AND P0, PT, RZ, UR4, PT ;  /* 0x00000004ff007c0c */ /* 0x000fe2000bf05070 */
[----:B------:R-:W-:Y:S02]  /*68e0*/  USHF.R.U32.HI UR8, URZ, UR14, UR8 ;  /* 0x0000000e3f087299 */ /* 0x000fe40008011608 */
[----:B------:R-:W-:Y:S01]  /*68f0*/  UIADD3 UR9, -UR9, URZ, URZ ;  /* 0x0000003f09097290 */ /* 0x000fe2000fffe13f */
[----:B------:R-:W-:Y:S01]  /*6900*/  ISETP.NE.AND.EX P0, PT, RZ, UR5, PT, P0 ;  /* 0x00000005ff007c0c */ /* 0x000fe2000bf05300 */
[----:B------:R-:W-:Y:S02]  /*6910*/  USHF.R.U64 UR17, UR11, UR15, UR8 ;  /* 0x0000000f0b117299 */ /* 0x000fe40008001208 */
[----:B------:R-:W-:Y:S02]  /*6920*/  UIADD3 UR18, -UR13, URZ, URZ ;  /* 0x0000003f0d127290 */ /* 0x000fe4000fffe13f */
[----:B------:R-:W-:-:S02]  /*6930*/  USHF.R.U32.HI UR15, URZ, UR15, UR8 ;  /* 0x0000000f3f0f7299 */ /* 0x000fc40008011608 */
[----:B------:R-:W-:Y:S01]  /*6940*/  UIMAD UR19, UR12, UR9, UR7 ;  /* 0x000000090c1372a4 */ /* 0x000fe2000f8e0207 */
[----:B------:R-:W-:-:S05]  /*6950*/  UMOV UR14, UR17 ;  /* 0x00000011000e7c82 */ /* 0x000fca0008000000 */
[----:B------:R-:W-:Y:S06]  /*6960*/  @!P0 BRA `(.L_x_160) ;  /* 0x0000000000288947 */ /* 0x000fec0003800000 */
        /* <DEDUP_REMOVED lines=10> */
.L_x_160:
        /* <DEDUP_REMOVED lines=9> */
[----:B------:R-:W-:Y:S01]  /*6aa0*/  UIMAD UR5, UR7, UR21, UR17 ;  /* 0x00000015070572a4 */ /* 0x000fe2000f8e0211 */
[----:B------:R-:W-:Y:S02]  /*6ab0*/  ULDC UR8, c[0x0][0x600] ;  /* 0x0001800000087ab9 */ /* 0x000fe40000000800 */
[----:B------:R-:W-:Y:S01]  /*6ac0*/  ULDC UR7, c[0x0][0x610] ;  /* 0x0001840000077ab9 */ /* 0x000fe20000000800 */
[----:B------:R-:W-:Y:S02]  /*6ad0*/  UIMAD UR5, UR5, UR8, UR10 ;  /* 0x00000008050572a4 */ /* 0x000fe4000f8e020a */
[----:B------:R-:W-:-:S04]  /*6ae0*/  UIMAD UR4, UR4, UR7, UR19 ;  /* 0x00000007040472a4 */ /* 0x000fc8000f8e0213 */
[----:B------:R-:W-:Y:S02]  /*6af0*/  USEL UR7, UR5, UR4, !UP0 ;  /* 0x0000000405077287 */ /* 0x000fe4000c000000 */
[----:B------:R-:W-:-:S04]  /*6b00*/  USEL UR4, UR4, UR5, !UP0 ;  /* 0x0000000504047287 */ /* 0x000fc8000c000000 */
[----:B------:R-:W-:Y:S02]  /*6b10*/  IMAD.U32 R2, RZ, RZ, UR7 ;  /* 0x00000007ff027e24 */ /* 0x000fe4000f8e00ff */
[----:B------:R-:W-:-:S07]  /*6b20*/  IMAD.U32 R18, RZ, RZ, UR4 ;  /* 0x00000004ff127e24 */ /* 0x000fce000f8e00ff */
.L_x_158:
[----:B------:R-:W-:Y:S01]  /*6b30*/  UIADD3 UR45, UR36, UR45, URZ ;  /* 0x0000002d242d7290 */ /* 0x000fe2000fffe03f */
[----:B------:R-:W-:Y:S02]  /*6b40*/  LOP3.LUT P0, RZ, R0, 0xff, RZ, 0xc0, !PT ;  /* 0x000000ff00ff7812 */ /* 0x000fe4000780c0ff */
[----:B------:R-:W-:Y:S01]  /*6b50*/  LOP3.LUT R98, R98, 0x1, RZ, 0x3c, !PT ;  /* 0x0000000162627812 */ /* 0x000fe200078e3cff */
[----:B------:R-:W-:Y:S02]  /*6b60*/  USHF.R.U32.HI UR4, URZ, 0x2, UR45 ;  /* 0x000000023f047899 */ /* 0x000fe4000801162d */
[----:B------:R-:W-:Y:S02]  /*6b70*/  UISETP.GT.U32.AND UP0, UPT, UR45, 0x3, UPT ;  /* 0x000000032d00788c */ /* 0x000fe4000bf04070 */
[----:B------:R-:W-:Y:S02]  /*6b80*/  ULOP3.LUT UR4, UR4, 0x1, URZ, 0xc0, !UPT ;  /* 0x0000000104047892 */ /* 0x000fe4000f8ec03f */
[----:B------:R-:W-:-:S02]  /*6b90*/  UISETP.LT.U32.AND UP0, UPT, UR36, 0x4, UP0 ;  /* 0x000000042400788c */ /* 0x000fc40008701070 */
[----:B------:R-:W-:Y:S02]  /*6ba0*/  UISETP.NE.U32.AND UP1, UPT, UR4, 0x1, UPT ;  /* 0x000000010400788c */ /* 0x000fe4000bf25070 */
[----:B------:R-:W-:Y:S02]  /*6bb0*/  USEL UR5, URZ, 0x1, !UP0 ;  /* 0x000000013f057887 */ /* 0x000fe4000c000000 */
[----:B------:R-:W-:Y:S02]  /*6bc0*/  UISETP.GT.U32.AND UP1, UPT, UR36, 0x3, !UP1 ;  /* 0x000000032400788c */ /* 0x000fe4000cf24070 */
[----:B------:R-:W-:Y:S02]  /*6bd0*/  ULOP3.LUT UR45, UR45, 0x3, URZ, 0xc0, !UPT ;  /* 0x000000032d2d7892 */ /* 0x000fe4000f8ec03f */
[----:B------:R-:W-:-:S04]  /*6be0*/  USEL UR4, URZ, 0x1, !UP1 ;  /* 0x000000013f047887 */ /* 0x000fc8000c800000 */
[----:B------:R-:W-:Y:S01]  /*6bf0*/  ULOP3.LUT UR48, UR4, UR48, UR5, 0x96, !UPT ;  /* 0x0000003004307292 */ /* 0x000fe2000f8e9605 */
[----:B------:R-:W-:Y:S11]  /*6c00*/  @P0 BRA `(.L_x_161) ;  /* 0xffffffa800840947 */ /* 0x000ff6000383ffff */
[----:B------:R-:W-:Y:S05]  /*6c10*/  EXIT ;  /* 0x000000000000794d */ /* 0x000fea0003800000 */
.L_x_12:
[----:B------:R-:W-:-:S08]  /*6c20*/  ISETP.NE.AND P0, PT, RZ, UR8, PT ;  /* 0x00000008ff007c0c */ /* 0x000fd0000bf05270 */
[----:B-----5:R-:W0:-:S00]  /*6c30*/  USETMAXREG.DEALLOC.CTAPOOL 0x28 ;  /* 0x00000028000079c8 */ /* 0x020e0000080e0500 */
[----:B------:R-:W-:Y:S05]  /*6c40*/  @P0 EXIT ;  /* 0x000000000000094d */ /* 0x000fea0003800000 */
[----:B0-----:R-:W-:Y:S01]  /*6c50*/  LOP3.LUT P0, RZ, R0, 0xff, RZ, 0xc0, !PT ;  /* 0x000000ff00ff7812 */ /* 0x001fe2000780c0ff */
[----:B------:R-:W-:Y:S02]  /*6c60*/  IMAD.MOV.U32 R8, RZ, RZ, 0x1 ;  /* 0x00000001ff087424 */ /* 0x000fe400078e00ff */
[----:B------:R-:W-:-:S10]  /*6c70*/  IMAD.MOV.U32 R0, RZ, RZ, RZ ;  /* 0x000000ffff007224 */ /* 0x000fd400078e00ff */
[----:B------:R-:W-:Y:S05]  /*6c80*/  @!P0 BRA `(.L_x_162) ;  /* 0x0000000c00448947 */ /* 0x000fea0003800000 */
[----:B------:R-:W-:Y:S01]  /*6c90*/  LOP3.LUT P0, RZ, R4, 0x1f, RZ, 0xc0, !PT ;  /* 0x0000001f04ff7812 */ /* 0x000fe2000780c0ff */
[----:B------:R-:W-:Y:S01]  /*6ca0*/  ULDC UR5, c[0x0][0x658] ;  /* 0x0001960000057ab9 */ /* 0x000fe20000000800 */
[----:B------:R-:W-:Y:S01]  /*6cb0*/  UMOV UR6, 0xffffffff ;  /* 0xffffffff00067882 */ /* 0x000fe20000000000 */
[----:B------:R-:W-:Y:S01]  /*6cc0*/  BSSY B0, `(.L_x_162) ;  /* 0x00000cd000007945 */ /* 0x000fe20003800000 */
[----:B------:R-:W-:Y:S01]  /*6cd0*/  USHF.L.U32 UR6, UR6, UR5, URZ ;  /* 0x0000000506067299 */ /* 0x000fe2000800063f */
[C---:B------:R-:W-:Y:S01]  /*6ce0*/  ISETP.NE.AND P3, PT, R3.reuse, RZ, PT ;  /* 0x000000ff0300720c */ /* 0x040fe20003f65270 */
[----:B------:R-:W-:Y:S01]  /*6cf0*/  IMAD.MOV.U32 R9, RZ, RZ, 0x1 ;  /* 0x00000001ff097424 */ /* 0x000fe200078e00ff */
[----:B------:R-:W-:Y:S01]  /*6d00*/  ISETP.NE.OR P0, PT, R3, RZ, !P0 ;  /* 0x000000ff0300720c */ /* 0x000fe20004705670 */
[----:B------:R-:W-:Y:S01]  /*6d10*/  IMAD.MOV.U32 R8, RZ, RZ, 0x1 ;  /* 0x00000001ff087424 */ /* 0x000fe200078e00ff */
[----:B------:R-:W-:Y:S01]  /*6d20*/  ULDC UR4, c[0x0][0x600] ;  /* 0x0001800000047ab9 */ /* 0x000fe20000000800 */
[----:B------:R-:W-:Y:S01]  /*6d30*/  IMAD.MOV.U32 R0, RZ, RZ, RZ ;  /* 0x000000ffff007224 */ /* 0x000fe200078e00ff */
[----:B------:R-:W-:Y:S01]  /*6d40*/  UMOV UR7, 0x1 ;  /* 0x0000000100077882 */ /* 0x000fe20000000000 */
[----:B------:R-:W-:-:S02]  /*6d50*/  UIADD3 UR21, UR37, 0x1, URZ ;  /* 0x0000000125157890 */ /* 0x000fc4000fffe03f */
[----:B------:R-:W-:Y:S02]  /*6d60*/  ULOP3.LUT UR13, UR40, 0x2, URZ, 0xfc, !UPT ;  /* 0x00000002280d7892 */ /* 0x000fe4000f8efc3f */
[----:B------:R-:W-:Y:S02]  /*6d70*/  UIADD3 UR4, UR4, -0x1, URZ ;  /* 0xffffffff04047890 */ /* 0x000fe4000fffe03f */
[----:B------:R-:W-:Y:S02]  /*6d80*/  USHF.L.U32 UR5, UR7, UR5, URZ ;  /* 0x0000000507057299 */ /* 0x000fe4000800063f */
[----:B------:R-:W-:Y:S01]  /*6d90*/  ULOP3.LUT UR6, URZ, UR6, URZ, 0x33, !UPT ;  /* 0x000000063f067292 */ /* 0x000fe2000f8e333f */
[----:B------:R-:W-:-:S11]  /*6da0*/  ULDC.64 UR30, c[0x0][0x198] ;  /* 0x00006600001e7ab9 */ /* 0x000fd60000000a00 */
.L_x_174:
[----:B------:R-:W-:-:S03]  /*6db0*/  UMOV UR7, 0xffffffff ;  /* 0xffffffff00077882 */ /* 0x000fc60000000000 */
[----:B------:R-:W-:Y:S05]  /*6dc0*/  BRA.DIV UR7, `(.L_x_163) ;  /* 0x00000012070c7947 */ /* 0x000fea000b800000 */
[----:B------:R-:W-:-:S13]  /*6dd0*/  ELECT P6, URZ, PT ;  /* 0x00000000003f782f */ /* 0x000fda00038c0000 */
.L_x_187:
[----:B------:R-:W0:Y:S01]  /*6de0*/  LDC R3, c[0x0][0x28c] ;  /* 0x0000a300ff037b82 */ /* 0x000e220000000800 */
[----:B------:R-:W-:Y:S01]  /*6df0*/  BSSY B1, `(.L_x_164) ;  /* 0x0000044000017945 */ /* 0x000fe20003800000 */
[----:B0-----:R-:W-:-:S13]  /*6e00*/  ISETP.LT.OR P6, PT, R3, 0x1, !P6 ;  /* 0x000000010300780c */ /* 0x001fda00077c1670 */
[----:B------:R-:W-:Y:S05]  /*6e10*/  @P6 BRA `(.L_x_165) ;  /* 0x0000000400046947 */ /* 0x000fea0003800000 */
[----:B------:R-:W-:Y:S02]  /*6e20*/  IMAD.SHL.U32 R6, R2, 0x80, RZ ;  /* 0x0000008002067824 */ /* 0x000fe400078e00ff */
[----:B------:R-:W-:Y:S02]  /*6e30*/  IMAD.SHL.U32 R18, R18, 0x40, RZ ;  /* 0x0000004012127824 */ /* 0x000fe400078e00ff */
[----:B------:R-:W-:Y:S02]  /*6e40*/  IMAD.MOV.U32 R11, RZ, RZ, RZ ;  /* 0x000000ffff0b7224 */ /* 0x000fe400078e00ff */
[----:B------:R-:W-:Y:S02]  /*6e50*/  IMAD.U32 R12, RZ, RZ, UR21 ;  /* 0x00000015ff0c7e24 */ /* 0x000fe4000f8e00ff */
[----:B------:R-:W-:Y:S02]  /*6e60*/  IMAD.MOV.U32 R2, RZ, RZ, R8 ;  /* 0x000000ffff027224 */ /* 0x000fe400078e0008 */
[----:B------:R-:W-:-:S07]  /*6e70*/  IMAD.MOV.U32 R3, RZ, RZ, R0 ;  /* 0x000000ffff037224 */ /* 0x000fce00078e0000 */
.L_x_169:
[----:B------:R-:W0:Y:S01]  /*6e80*/  S2R R5, SR_CgaCtaId ;  /* 0x0000000000057919 */ /* 0x000e220000008800 */
[----:B------:R-:W-:-:S04]  /*6e90*/  MOV R4, 0x400 ;  /* 0x0000040000047802 */ /* 0x000fc80000000f00 */
[----:B0-----:R-:W-:Y:S02]  /*6ea0*/  LEA R10, R5, R4, 0x18 ;  /* 0x00000004050a7211 */ /* 0x001fe400078ec0ff */
[----:B------:R-:W-:Y:S01]  /*6eb0*/  SHF.L.U32 R4, R2, 0x1f, RZ ;  /* 0x0000001f02047819 */ /* 0x000fe200000006ff */
[----:B------:R-:W0:Y:S02]  /*6ec0*/  @!P3 LDC R5, c[0x0][0x500] ;  /* 0x00014000ff05bb82 */ /* 0x000e240000000800 */
[----:B------:R-:W-:-:S04]  /*6ed0*/  IMAD R7, R3, 0x8, R10 ;  /* 0x0000000803077824 */ /* 0x000fc800078e020a */
[----:B------:R-:W1:Y:S02]  /*6ee0*/  SYNCS.PHASECHK.TRANS64.TRYWAIT P1, [R7+URZ+0x20], R4 ;  /* 0x00002004070075a7 */ /* 0x000e64000802017f */
[----:B-1----:R-:W-:Y:S05]  /*6ef0*/  @!P1 BRA `(.L_x_166) ;  /* 0x0000000c00e09947 */ /* 0x002fea0003800000 */
.L_x_188:
[----:B------:R-:W-:Y:S01]  /*6f00*/  UPRMT UR7, UR13, 0x9910, URZ ;  /* 0x000099100d077896 */ /* 0x000fe2000800003f */
[----:B0-----:R0:W-:Y:S03]  /*6f10*/  @!P3 SYNCS.ARRIVE.TRANS64 RZ, [R7+URZ], R5 ;  /* 0x0000000507ffb9a7 */ /* 0x0011e6000800003f */
[----:B------:R-:W-:-:S06]  /*6f20*/  UISETP.NE.AND UP0, UPT, UR7, 0x2, UPT ;  /* 0x000000020700788c */ /* 0x000fcc000bf05270 */
[----:B------:R-:W-:-:S13]  /*6f30*/  PLOP3.LUT P1, PT, PT, PT, UP0, 0x80, 0x0 ;  /* 0x000000000000781c */ /* 0x000fda0003f2f008 */
[----:B0-----:R-:W-:Y:S05]  /*6f40*/  @P1 BRA `(.L_x_167) ;  /* 0x0000000000041947 */ /* 0x001fea0003800000 */
[----:B------:R-:W-:Y:S01]  /*6f50*/  BPT.TRAP 0x1 ;  /* 0x000000040000795c */ /* 0x000fe20000300000 */
.L_x_167:
[----:B------:R-:W-:Y:S05]  /*6f60*/  @P0 BRA `(.L_x_168) ;  /* 0x0000000000040947 */ /* 0x000fea0003800000 */
[----:B------:R-:W-:Y:S01]  /*6f70*/  BPT.TRAP 0x1 ;  /* 0x000000040000795c */ /* 0x000fe20000300000 */
.L_x_168:
[--C-:B-1----:R-:W-:Y:S01]  /*6f80*/  IMAD R4, R3, 0x4000, R10.reuse ;  /* 0x0000400003047824 */ /* 0x102fe200078e020a */
[----:B------:R-:W-:Y:S01]  /*6f90*/  R2UR UR34, R11 ;  /* 0x000000000b2272ca */ /* 0x000fe200000e0000 */
[----:B------:R-:W-:Y:S01]  /*6fa0*/  IMAD R10, R3, 0x8000, R10 ;  /* 0x00008000030a7824 */ /* 0x000fe200078e020a */
[----:B------:R-:W-:Y:S01]  /*6fb0*/  R2UR UR33, R7 ;  /* 0x00000000072172ca */ /* 0x000fe200000e0000 */
[----:B------:R-:W-:Y:S01]  /*6fc0*/  VIADD R12, R12, 0xffffffff ;  /* 0xffffffff0c0c7836 */ /* 0x000fe20000000000 */
[----:B------:R-:W-:Y:S01]  /*6fd0*/  R2UR UR24, R4 ;  /* 0x00000000041872ca */ /* 0x000fe200000e0000 */
[----:B------:R-:W-:Y:S01]  /*6fe0*/  UIADD3 UR14, UP0, UR30, 0xf0, URZ ;  /* 0x000000f01e0e7890 */ /* 0x000fe2000ff1e03f */
[----:B------:R-:W-:Y:S01]  /*6ff0*/  R2UR UR8, R10 ;  /* 0x000000000a0872ca */ /* 0x000fe200000e0000 */
[----:B------:R-:W-:Y:S01]  /*7000*/  UIADD3 UR42, UP1, UR30, 0x1f0, URZ ;  /* 0x000001f01e2a7890 */ /* 0x000fe2000ff3e03f */
[----:B------:R-:W-:Y:S01]  /*7010*/  R2UR UR36, R19 ;  /* 0x00000000132472ca */ /* 0x000fe200000e0000 */
[----:B------:R-:W-:Y:S01]  /*7020*/  UIADD3.X UR15, URZ, UR31, URZ, UP0, !UPT ;  /* 0x0000001f3f0f7290 */ /* 0x000fe200087fe43f */
[----:B------:R-:W-:Y:S01]  /*7030*/  R2UR UR35, R18 ;  /* 0x00000000122372ca */ /* 0x000fe200000e0000 */
[----:B------:R-:W-:Y:S01]  /*7040*/  UIADD3.X UR43, URZ, UR31, URZ, UP1, !UPT ;  /* 0x0000001f3f2b7290 */ /* 0x000fe20008ffe43f */
[----:B------:R-:W-:Y:S01]  /*7050*/  R2UR UR19, R6 ;  /* 0x00000000061372ca */ /* 0x000fe200000e0000 */
[----:B------:R-:W-:Y:S01]  /*7060*/  UIADD3 UR26, UR34, 0x20, URZ ;  /* 0x00000020221a7890 */ /* 0x000fe2000fffe03f */
[----:B------:R-:W-:Y:S01]  /*7070*/  ISETP.GT.AND P2, PT, R12, 0x1, PT ;  /* 0x000000010c00780c */ /* 0x000fe20003f44270 */
[----:B------:R-:W-:Y:S01]  /*7080*/  VIADD R3, R3, 0x1 ;  /* 0x0000000103037836 */ /* 0x000fe20000000000 */
[----:B------:R-:W-:Y:S01]  /*7090*/  UMOV UR22, 0x0 ;  /* 0x0000000000167882 */ /* 0x000fe20000000000 */
[----:B------:R-:W-:Y:S01]  /*70a0*/  UIADD3 UR32, UR24, 0x180, URZ ;  /* 0x0000018018207890 */ /* 0x000fe2000fffe03f */
[----:B------:R-:W-:Y:S01]  /*70b0*/  VIADD R11, R11, 0x40 ;  /* 0x000000400b0b7836 */ /* 0x000fe20000000000 */
[----:B------:R-:W-:Y:S01]  /*70c0*/  UIADD3 UR24, UR24, 0x2180, URZ ;  /* 0x0000218018187890 */ /* 0x000fe2000fffe03f */
[----:B------:R-:W-:Y:S01]  /*70d0*/  ISETP.NE.AND P1, PT, R3, 0x4, PT ;  /* 0x000000040300780c */ /* 0x000fe20003f25270 */
[----:B------:R-:W-:-:S02]  /*70e0*/  UIADD3 UR16, UR8, 0x10180, URZ ;  /* 0x0001018008107890 */ /* 0x000fc4000fffe03f */
[----:B------:R-:W-:Y:S01]  /*70f0*/  UIADD3 UR8, UR8, 0x14180, URZ ;  /* 0x0001418008087890 */ /* 0x000fe2000fffe03f */
[----:B------:R-:W-:Y:S01]  /*7100*/  SEL R5, RZ, 0x1, P1 ;  /* 0x00000001ff057807 */ /* 0x000fe20000800000 */
[----:B------:R-:W-:Y:S01]  /*7110*/  UMOV UR23, 0x10000000 ;  /* 0x1000000000177882 */ /* 0x000fe20000000000 */
[----:B------:R-:W-:Y:S01]  /*7120*/  UMOV UR25, UR33 ;  /* 0x0000002100197c82 */ /* 0x000fe20008000000 */
[----:B------:R-:W-:Y:S01]  /*7130*/  UMOV UR28, UR36 ;  /* 0x00000024001c7c82 */ /* 0x000fe20008000000 */
[----:B------:R-:W-:Y:S01]  /*7140*/  UMOV UR27, UR35 ;  /* 0x00000023001b7c82 */ /* 0x000fe20008000000 */
[----:B------:R-:W-:Y:S01]  /*7150*/  UMOV UR17, UR33 ;  /* 0x0000002100117c82 */ /* 0x000fe20008000000 */
[----:B------:R-:W-:Y:S01]  /*7160*/  UMOV UR18, UR34 ;  /* 0x0000002200127c82 */ /* 0x000fe20008000000 */
[----:B------:R-:W-:Y:S01]  /*7170*/  UMOV UR20, UR36 ;  /* 0x0000002400147c82 */ /* 0x000fe20008000000 */
[----:B------:R0:W-:Y:S01]  /*7180*/  UTMALDG.3D [UR32], [UR14], desc[UR22] ;  /* 0x000016200e0075b4 */ /* 0x0001e20008011000 */
[----:B------:R-:W-:Y:S01]  /*7190*/  UMOV UR9, UR33 ;  /* 0x0000002100097c82 */ /* 0x000fe20008000000 */
[----:B------:R-:W-:Y:S01]  /*71a0*/  UMOV UR11, UR19 ;  /* 0x00000013000b7c82 */ /* 0x000fe20008000000 */
[----:B------:R-:W-:Y:S01]  /*71b0*/  UMOV UR12, UR36 ;  /* 0x00000024000c7c82 */ /* 0x000fe20008000000 */
[----:B------:R-:W-:Y:S01]  /*71c0*/  UMOV UR10, UR26 ;  /* 0x0000001a000a7c82 */ /* 0x000fe20008000000 */
[----:B------:R-:W-:-:S02]  /*71d0*/  LOP3.LUT R2, R2, R5, RZ, 0x3c, !PT ;  /* 0x0000000502027212 */ /* 0x000fc400078e3cff */
[----:B------:R-:W-:Y:S01]  /*71e0*/  SEL R3, R3, RZ, P1 ;  /* 0x000000ff03037207 */ /* 0x000fe20000800000 */
[----:B------:R0:W-:Y:S01]  /*71f0*/  UTMALDG.3D [UR24], [UR14], desc[UR22] ;  /* 0x000016180e0075b4 */ /* 0x0001e20008011000 */
[----:B------:R0:W-:Y:S01]  /*7200*/  UTMALDG.3D [UR16], [UR42], desc[UR22] ;  /* 0x000016102a0075b4 */ /* 0x0001e20008011000 */
[----:B------:R0:W-:Y:S02]  /*7210*/  UTMALDG.3D [UR8], [UR42], desc[UR22] ;  /* 0x000016082a0075b4 */ /* 0x0001e40008011000 */
[----:B0-----:R-:W-:Y:S05]  /*7220*/  @P2 BRA `(.L_x_169) ;  /* 0xfffffffc00142947 */ /* 0x001fea000383ffff */
.L_x_165:
[----:B------:R-:W-:Y:S05]  /*7230*/  BSYNC B1 ;  /* 0x0000000000017941 */ /* 0x000fea0003800000 */
.L_x_164:
[----:B------:R-:W-:Y:S01]  /*7240*/  LOP3.LUT P4, RZ, R9, 0xff, RZ, 0xc0, !PT ;  /* 0x000000ff09ff7812 */ /* 0x000fe2000788c0ff */
[----:B------:R-:W-:Y:S01]  /*7250*/  VIADD R0, R0, UR37 ;  /* 0x0000002500007c36 */ /* 0x000fe20008000000 */
[----:B------:R-:W-:Y:S01]  /*7260*/  ULDC.64 UR8, c[0x0][0x650] ;  /* 0x0001940000087ab9 */ /* 0x000fe20000000a00 */
[----:B------:R-:W-:Y:S01]  /*7270*/  BSSY B1, `(.L_x_170) ;  /* 0x000006f000017945 */ /* 0x000fe20003800000 */
[----:B------:R-:W-:Y:S01]  /*7280*/  IMAD.MOV.U32 R18, RZ, RZ, -0x1 ;  /* 0xffffffffff127424 */ /* 0x000fe200078e00ff */
[----:B------:R-:W-:Y:S01]  /*7290*/  PRMT R9, RZ, 0x7610, R9 ;  /* 0x00007610ff097816 */ /* 0x000fe20000000009 */
[----:B------:R-:W-:Y:S01]  /*72a0*/  IMAD.MOV.U32 R19, RZ, RZ, -0x1 ;  /* 0xffffffffff137424 */ /* 0x000fe200078e00ff */
[C---:B------:R-:W-:Y:S02]  /*72b0*/  ISETP.GT.U32.AND P1, PT, R0.reuse, 0x3, PT ;  /* 0x000000030000780c */ /* 0x040fe40003f24070 */
[----:B------:R-:W-:Y:S02]  /*72c0*/  SHF.R.U32.HI R2, RZ, 0x2, R0 ;  /* 0x00000002ff027819 */ /* 0x000fe40000011600 */
[----:B------:R-:W-:-:S02]  /*72d0*/  LOP3.LUT R0, R0, 0x3, RZ, 0xc0, !PT ;  /* 0x0000000300007812 */ /* 0x000fc400078ec0ff */
[----:B------:R-:W0:Y:S01]  /*72e0*/  @P4 S2R R4, SR_CgaCtaId ;  /* 0x0000000000044919 */ /* 0x000e220000008800 */
[----:B------:R-:W-:Y:S02]  /*72f0*/  @P4 MOV R3, 0x400 ;  /* 0x0000040000034802 */ /* 0x000fe40000000f00 */
[----:B------:R-:W-:-:S04]  /*7300*/  LOP3.LUT R2, R2, 0x1, RZ, 0xc0, !PT ;  /* 0x0000000102027812 */ /* 0x000fc800078ec0ff */
[----:B------:R-:W-:Y:S02]  /*7310*/  ISETP.NE.U32.AND P2, PT, R2, 0x1, PT ;  /* 0x000000010200780c */ /* 0x000fe40003f45070 */
[----:B0-----:R-:W-:Y:S01]  /*7320*/  @P4 LEA R3, R4, R3, 0x18 ;  /* 0x0000000304034211 */ /* 0x001fe200078ec0ff */
[----:B------:R-:W-:-:S03]  /*7330*/  IMAD.U32 R4, RZ, RZ, UR37 ;  /* 0x00000025ff047e24 */ /* 0x000fc6000f8e00ff */
[----:B------:R0:W-:Y:S01]  /*7340*/  @P4 SYNCS.ARRIVE.TRANS64.A1T0 RZ, [R3+URZ+0x78], RZ ;  /* 0x000078ff03ff49a7 */ /* 0x0001e2000810003f */
[----:B------:R-:W-:Y:S02]  /*7350*/  IADD3 R16, P4, R16, UR52, RZ ;  /* 0x0000003410107c10 */ /* 0x000fe4000ff9e0ff */
[----:B------:R-:W-:Y:S02]  /*7360*/  ISETP.LT.U32.AND P1, PT, R4, 0x4, P1 ;  /* 0x000000040400780c */ /* 0x000fe40000f21070 */
[----:B------:R-:W-:Y:S02]  /*7370*/  IADD3.X R17, R17, UR39, RZ, P4, !PT ;  /* 0x0000002711117c10 */ /* 0x000fe4000a7fe4ff */
[----:B------:R-:W-:Y:S02]  /*7380*/  ISETP.GE.U32.AND P4, PT, R16, UR8, PT ;  /* 0x0000000810007c0c */ /* 0x000fe4000bf86070 */
[----:B0-----:R-:W-:Y:S02]  /*7390*/  SEL R3, RZ, 0x1, !P1 ;  /* 0x00000001ff037807 */ /* 0x001fe40004800000 */
[----:B------:R-:W-:-:S02]  /*73a0*/  ISETP.GE.U32.AND.EX P1, PT, R17, UR9, PT, P4 ;  /* 0x0000000911007c0c */ /* 0x000fc4000bf26140 */
[----:B------:R-:W-:-:S04]  /*73b0*/  ISETP.GT.U32.AND P2, PT, R4, 0x3, !P2 ;  /* 0x000000030400780c */ /* 0x000fc80005744070 */
[----:B------:R-:W-:-:S04]  /*73c0*/  SEL R2, RZ, 0x1, !P2 ;  /* 0x00000001ff027807 */ /* 0x000fc80005000000 */
[--C-:B------:R-:W-:Y:S01]  /*73d0*/  LOP3.LUT R8, R2, R8, R3.reuse, 0x96, !PT ;  /* 0x0000000802087212 */ /* 0x100fe200078e9603 */
[----:B------:R-:W-:Y:S01]  /*73e0*/  IMAD.MOV.U32 R2, RZ, RZ, -0x1 ;  /* 0xffffffffff027424 */ /* 0x000fe200078e00ff */
[----:B------:R-:W-:Y:S01]  /*73f0*/  PRMT R3, RZ, 0x7610, R3 ;  /* 0x00007610ff037816 */ /* 0x000fe20000000003 */
[----:B------:R-:W-:Y:S06]  /*7400*/  @P1 BRA `(.L_x_171) ;  /* 0x0000000400541947 */ /* 0x000fec0003800000 */
[----:B------:R-:W0:Y:S01]  /*7410*/  S2UR UR7, SR_CTAID.X ;  /* 0x00000000000779c3 */ /* 0x000e220000002500 */
[----:B------:R-:W-:Y:S01]  /*7420*/  ULDC.64 UR8, c[0x0][0x628] ;  /* 0x00018a0000087ab9 */ /* 0x000fe20000000a00 */
[----:B------:R-:W-:Y:S01]  /*7430*/  ULDC UR10, c[0x0][0x150] ;  /* 0x00005400000a7ab9 */ /* 0x000fe20000000800 */
[----:B------:R-:W-:Y:S01]  /*7440*/  ISETP.NE.U32.AND P1, PT, RZ, UR8, PT ;  /* 0x00000008ff007c0c */ /* 0x000fe2000bf25070 */
[----:B------:R-:W-:Y:S01]  /*7450*/  ULDC UR11, c[0x0][0x630] ;  /* 0x00018c00000b7ab9 */ /* 0x000fe20000000800 */
[----:B------:R-:W-:Y:S01]  /*7460*/  ULDC UR14, c[0x0][0x154] ;  /* 0x00005500000e7ab9 */ /* 0x000fe20000000800 */
[----:B------:R-:W-:Y:S01]  /*7470*/  IMAD.MOV.U32 R2, RZ, RZ, R16 ;  /* 0x000000ffff027224 */ /* 0x000fe200078e0010 */
[----:B------:R-:W-:Y:S01]  /*7480*/  ISETP.NE.AND.EX P1, PT, RZ, UR9, PT, P1 ;  /* 0x00000009ff007c0c */ /* 0x000fe2000bf25310 */
[----:B------:R-:W1:Y:S01]  /*7490*/  S2UR UR12, SR_CTAID.Y ;  /* 0x00000000000c79c3 */ /* 0x000e620000002600 */
[----:B0-----:R-:W-:-:S05]  /*74a0*/  I2FP.F32.U32 R3, UR7 ;  /* 0x0000000700037c45 */ /* 0x001fca0008201000 */
[----:B------:R-:W-:Y:S01]  /*74b0*/  FMUL R10, R3, UR10 ;  /* 0x0000000a030a7c20 */ /* 0x000fe20008400000 */
[----:B------:R-:W-:-:S05]  /*74c0*/  IMAD.MOV.U32 R3, RZ, RZ, R17 ;  /* 0x000000ffff037224 */ /* 0x000fca00078e0011 */
[----:B------:R-:W-:Y:S05]  /*74d0*/  @!P1 BRA `(.L_x_172) ;  /* 0x0000000000289947 */ /* 0x000fea0003800000 */
[----:B------:R-:W-:Y:S02]  /*74e0*/  ULDC UR10, c[0x0][0x634] ;  /* 0x00018d00000a7ab9 */ /* 0x000fe40000000800 */
[----:B------:R-:W-:-:S05]  /*74f0*/  IADD3 R7, P1, R16, UR10, RZ ;  /* 0x0000000a10077c10 */ /* 0x000fca000ff3e0ff */
[----:B------:R-:W-:-:S04]  /*7500*/  IMAD.X R11, RZ, RZ, R17, P1 ;  /* 0x000000ffff0b7224 */ /* 0x000fc800008e0611 */
[----:B------:R-:W-:-:S04]  /*7510*/  IMAD.WIDE.U32 R4, R11, UR8, RZ ;  /* 0x000000080b047c25 */ /* 0x000fc8000f8e00ff */
[----:B------:R-:W-:-:S04]  /*7520*/  IMAD.WIDE.U32 R4, P1, R7, UR9, R4 ;  /* 0x0000000907047c25 */ /* 0x000fc8000f820004 */
[----:B------:R-:W-:-:S04]  /*7530*/  IMAD.WIDE.U32 R6, R7, UR8, RZ ;  /* 0x0000000807067c25 */ /* 0x000fc8000f8e00ff */
[----:B------:R-:W-:Y:S01]  /*7540*/  IMAD.X R3, RZ, RZ, RZ, P1 ;  /* 0x000000ffff037224 */ /* 0x000fe200008e06ff */
[----:B------:R-:W-:Y:S01]  /*7550*/  IADD3 RZ, P1, R7, R4, RZ ;  /* 0x0000000407ff7210 */ /* 0x000fe20007f3e0ff */
[----:B------:R-:W-:-:S04]  /*7560*/  IMAD.MOV.U32 R2, RZ, RZ, R5 ;  /* 0x000000ffff027224 */ /* 0x000fc800078e0005 */
[----:B------:R-:W-:-:S08]  /*7570*/  IMAD.WIDE.U32.X R2, R11, UR9, R2, P1 ;  /* 0x000000090b027c25 */ /* 0x000fd000088e0402 */
.L_x_172:
[--C-:B------:R-:W-:Y:S01]  /*7580*/  SHF.R.U64 R19, R2, UR11, R3.reuse ;  /* 0x0000000b02137c19 */ /* 0x100fe20008001203 */
[----:B------:R-:W0:Y:S01]  /*7590*/  F2I.U32.TRUNC.NTZ R10, R10 ;  /* 0x0000000a000a7305 */ /* 0x000e22000020f000 */
[----:B------:R-:W-:Y:S01]  /*75a0*/  SHF.R.U32.HI R2, RZ, UR11, R3 ;  /* 0x0000000bff027c19 */ /* 0x000fe20008011603 */
[----:B------:R-:W-:Y:S01]  /*75b0*/  ULDC.64 UR8, c[0x0][0x620] ;  /* 0x0001880000087ab9 */ /* 0x000fe20000000a00 */
[----:B------:R-:W-:Y:S01]  /*75c0*/  IADD3 R5, P1, RZ, -R19, RZ ;  /* 0x80000013ff057210 */ /* 0x000fe20007f3e0ff */
[----:B------:R-:W2:Y:S01]  /*75d0*/  LDC R15, c[0x0][0x610] ;  /* 0x00018400ff0f7b82 */ /* 0x000ea20000000800 */
[----:B-1----:R-:W-:Y:S01]  /*75e0*/  I2FP.F32.U32 R4, UR12 ;  /* 0x0000000c00047c45 */ /* 0x002fe20008201000 */
[----:B------:R-:W-:Y:S01]  /*75f0*/  ULDC UR11, c[0x0][0x658] ;  /* 0x00019600000b7ab9 */ /* 0x000fe20000000800 */
[----:B------:R-:W-:Y:S01]  /*7600*/  ULDC UR16, c[0x0][0x648] ;  /* 0x0001920000107ab9 */ /* 0x000fe20000000800 */
[----:B------:R-:W-:Y:S02]  /*7610*/  IMAD.X R2, RZ, RZ, ~R2, P1 ;  /* 0x000000ffff027224 */ /* 0x000fe400008e0e02 */
[----:B------:R-:W-:Y:S01]  /*7620*/  FMUL R6, R4, UR14 ;  /* 0x0000000e04067c20 */ /* 0x000fe20008400000 */
[----:B------:R-:W-:Y:S01]  /*7630*/  ULDC.64 UR14, c[0x0][0x640] ;  /* 0x00019000000e7ab9 */ /* 0x000fe20000000a00 */
[----:B------:R-:W-:Y:S01]  /*7640*/  IMAD R4, R2, UR8, RZ ;  /* 0x0000000802047c24 */ /* 0x000fe2000f8e02ff */
[----:B------:R-:W-:Y:S01]  /*7650*/  ISETP.NE.U32.AND P1, PT, RZ, UR14, PT ;  /* 0x0000000eff007c0c */ /* 0x000fe2000bf25070 */
[C---:B------:R-:W-:Y:S01]  /*7660*/  IMAD.WIDE.U32 R2, R5.reuse, UR8, R16 ;  /* 0x0000000805027c25 */ /* 0x040fe2000f8e0010 */
[----:B0-----:R-:W-:Y:S01]  /*7670*/  R2UR UR8, R10 ;  /* 0x000000000a0872ca */ /* 0x001fe200000e0000 */
[----:B------:R-:W0:Y:S01]  /*7680*/  F2I.U32.TRUNC.NTZ R6, R6 ;  /* 0x0000000600067305 */ /* 0x000e22000020f000 */
[----:B------:R-:W-:Y:S01]  /*7690*/  ISETP.NE.AND.EX P1, PT, RZ, UR15, PT, P1 ;  /* 0x0000000fff007c0c */ /* 0x000fe2000bf25310 */
[----:B------:R-:W-:Y:S01]  /*76a0*/  IMAD R5, R5, UR9, R4 ;  /* 0x0000000905057c24 */ /* 0x000fe2000f8e0204 */
[----:B------:R-:W-:-:S03]  /*76b0*/  ULDC UR9, c[0x0][0x618] ;  /* 0x0001860000097ab9 */ /* 0x000fc60000000800 */
[----:B------:R-:W-:-:S05]  /*76c0*/  IMAD.IADD R3, R3, 0x1, R5 ;  /* 0x0000000103037824 */ /* 0x000fca00078e0205 */
[--C-:B------:R-:W-:Y:S02]  /*76d0*/  SHF.R.U64 R10, R2, UR9, R3.reuse ;  /* 0x00000009020a7c19 */ /* 0x100fe40008001203 */
[----:B------:R-:W-:Y:S01]  /*76e0*/  SHF.R.U32.HI R3, RZ, UR9, R3 ;  /* 0x00000009ff037c19 */ /* 0x000fe20008011603 */
[----:B------:R-:W-:Y:S01]  /*76f0*/  ULDC UR9, c[0x0][0x608] ;  /* 0x0001820000097ab9 */ /* 0x000fe20000000800 */
[----:B0-----:R-:W-:Y:S02]  /*7700*/  R2UR UR10, R6 ;  /* 0x00000000060a72ca */ /* 0x001fe400000e0000 */
[--C-:B------:R-:W-:Y:S02]  /*7710*/  SHF.R.U64 R12, R10, UR9, R3.reuse ;  /* 0x000000090a0c7c19 */ /* 0x100fe40008001203 */
[----:B------:R-:W-:Y:S01]  /*7720*/  SHF.R.U32.HI R3, RZ, UR9, R3 ;  /* 0x00000009ff037c19 */ /* 0x000fe20008011603 */
[----:B------:R-:W-:-:S03]  /*7730*/  UIADD3 UR9, -UR8, URZ, URZ ;  /* 0x0000003f08097290 */ /* 0x000fc6000fffe13f */
[--C-:B------:R-:W-:Y:S01]  /*7740*/  SHF.R.U64 R13, R12, UR11, R3.reuse ;  /* 0x0000000b0c0d7c19 */ /* 0x100fe20008001203 */
[----:B------:R-:W-:Y:S01]  /*7750*/  ULDC UR8, c[0x0][0x144] ;  /* 0x0000510000087ab9 */ /* 0x000fe20000000800 */
[----:B------:R-:W-:-:S03]  /*7760*/  SHF.R.U32.HI R3, RZ, UR11, R3 ;  /* 0x0000000bff037c19 */ /* 0x000fc60008011603 */
[----:B------:R-:W-:Y:S01]  /*7770*/  IMAD.MOV.U32 R2, RZ, RZ, R13 ;  /* 0x000000ffff027224 */ /* 0x000fe200078e000d */
[----:B------:R-:W-:Y:S06]  /*7780*/  @!P1 BRA `(.L_x_173) ;  /* 0x0000000000289947 */ /* 0x000fec0003800000 */
        /* <DEDUP_REMOVED lines=10> */
.L_x_173:
[----:B------:R-:W-:Y:S01]  /*7830*/  UISETP.NE.AND UP0, UPT, UR38, URZ, UPT ;  /* 0x0000003f2600728c */ /* 0x000fe2000bf05270 */
[----:B------:R-:W-:Y:S01]  /*7840*/  SHF.R.U64 R3, R2, UR16, R3 ;  /* 0x0000001002037c19 */ /* 0x000fe20008001203 */
[----:B------:R-:W-:Y:S01]  /*7850*/  UIADD3 UR10, -UR10, URZ, URZ ;  /* 0x0000003f0a0a7290 */ /* 0x000fe2000fffe13f */
[----:B------:R-:W-:Y:S01]  /*7860*/  LOP3.LUT R2, R12, UR6, RZ, 0xc0, !PT ;  /* 0x000000060c027c12 */ /* 0x000fe2000f8ec0ff */
[----:B------:R-:W-:Y:S01]  /*7870*/  UIMAD UR7, UR8, UR9, UR7 ;  /* 0x00000009080772a4 */ /* 0x000fe2000f8e0207 */
[----:B------:R-:W-:Y:S01]  /*7880*/  LOP3.LUT R5, R10, UR4, RZ, 0xc0, !PT ;  /* 0x000000040a057c12 */ /* 0x000fe2000f8ec0ff */
[----:B------:R-:W-:Y:S01]  /*7890*/  IMAD.MOV R4, RZ, RZ, -R3 ;  /* 0x000000ffff047224 */ /* 0x000fe200078e0a03 */
[----:B------:R-:W-:Y:S01]  /*78a0*/  ULDC UR8, c[0x0][0x148] ;  /* 0x0000520000087ab9 */ /* 0x000fe20000000800 */
[----:B------:R-:W-:Y:S01]  /*78b0*/  IMAD R18, R3, UR5, R2 ;  /* 0x0000000503127c24 */ /* 0x000fe2000f8e0202 */
[----:B------:R-:W-:Y:S01]  /*78c0*/  PLOP3.LUT P1, PT, PT, PT, UP0, 0x80, 0x0 ;  /* 0x000000000000781c */ /* 0x000fe20003f2f008 */
[----:B------:R-:W-:Y:S01]  /*78d0*/  IMAD.MOV.U32 R3, RZ, RZ, 0x1 ;  /* 0x00000001ff037424 */ /* 0x000fe200078e00ff */
[----:B------:R-:W-:-:S03]  /*78e0*/  @UP0 UIMAD UR7, UR8, UR10, UR12 ;  /* 0x0000000a080702a4 */ /* 0x000fc6000f8e020c */
[----:B------:R-:W-:Y:S02]  /*78f0*/  ULDC UR8, c[0x0][0x638] ;  /* 0x00018e0000087ab9 */ /* 0x000fe40000000800 */
[----:B------:R-:W-:Y:S02]  /*7900*/  IMAD R2, R4, UR8, R13 ;  /* 0x0000000804027c24 */ /* 0x000fe4000f8e020d */
[----:B--2---:R-:W-:Y:S01]  /*7910*/  IMAD R18, R18, R15, UR7 ;  /* 0x0000000712127e24 */ /* 0x004fe2000f8e020f */
[----:B------:R-:W-:Y:S02]  /*7920*/  ULDC UR7, c[0x0][0x600] ;  /* 0x0001800000077ab9 */ /* 0x000fe40000000800 */
[----:B------:R-:W-:-:S05]  /*7930*/  IMAD R5, R2, UR7, R5 ;  /* 0x0000000702057c24 */ /* 0x000fca000f8e0205 */
[----:B------:R-:W-:Y:S02]  /*7940*/  SEL R2, R5, R18, !P1 ;  /* 0x0000001205027207 */ /* 0x000fe40004800000 */
[----:B------:R-:W-:-:S07]  /*7950*/  SEL R18, R18, R5, !P1 ;  /* 0x0000000512127207 */ /* 0x000fce0004800000 */
.L_x_171:
[----:B------:R-:W-:Y:S05]  /*7960*/  BSYNC B1 ;  /* 0x0000000000017941 */ /* 0x000fea0003800000 */
.L_x_170:
[----:B------:R-:W-:-:S13]  /*7970*/  LOP3.LUT P1, RZ, R3, 0xff, RZ, 0xc0, !PT ;  /* 0x000000ff03ff7812 */ /* 0x000fda000782c0ff */
[----:B------:R-:W-:Y:S05]  /*7980*/  @P1 BRA `(.L_x_174) ;  /* 0xfffffff400081947 */ /* 0x000fea000383ffff */
[----:B------:R-:W-:Y:S05]  /*7990*/  BSYNC B0 ;  /* 0x0000000000007941 */ /* 0x000fea0003800000 */
.L_x_162:
[----:B------:R-:W-:-:S03]  /*79a0*/  UMOV UR7, 0xffffffff ;  /* 0xffffffff00077882 */ /* 0x000fc60000000000 */
[----:B------:R-:W-:Y:S05]  /*79b0*/  BRA.DIV UR7, `(.L_x_175) ;  /* 0x0000000607447947 */ /* 0x000fea000b800000 */
[----:B------:R-:W-:-:S13]  /*79c0*/  ELECT P6, URZ, PT ;  /* 0x00000000003f782f */ /* 0x000fda00038c0000 */
.L_x_191:
[----:B------:R-:W-:Y:S04]  /*79d0*/  BSSY B0, `(.L_x_176) ;  /* 0x000002c000007945 */ /* 0x000fe80003800000 */
[----:B------:R-:W-:Y:S05]  /*79e0*/  @!P6 BRA `(.L_x_177) ;  /* 0x0000000000a8e947 */ /* 0x000fea0003800000 */
[----:B------:R-:W-:-:S04]  /*79f0*/  ULOP3.LUT UR7, UR40, 0x2, URZ, 0xfc, !UPT ;  /* 0x0000000228077892 */ /* 0x000fc8000f8efc3f */
[----:B------:R-:W-:-:S06]  /*7a00*/  UISETP.NE.AND UP0, UPT, UR7, 0x3, UPT ;  /* 0x000000030700788c */ /* 0x000fcc000bf05270 */
[----:B------:R-:W-:-:S13]  /*7a10*/  PLOP3.LUT P0, PT, PT, PT, UP0, 0x80, 0x0 ;  /* 0x000000000000781c */ /* 0x000fda0003f0f008 */
[----:B------:R-:W-:Y:S05]  /*7a20*/  @!P0 BRA `(.L_x_178) ;  /* 0x0000000000048947 */ /* 0x000fea0003800000 */
[----:B------:R-:W-:Y:S01]  /*7a30*/  BPT.TRAP 0x1 ;  /* 0x000000040000795c */ /* 0x000fe20000300000 */
.L_x_178:
[----:B------:R-:W0:Y:S01]  /*7a40*/  S2R R3, SR_CgaCtaId ;  /* 0x0000000000037919 */ /* 0x000e220000008800 */
[----:B------:R-:W-:-:S04]  /*7a50*/  MOV R2, 0x400 ;  /* 0x0000040000027802 */ /* 0x000fc80000000f00 */
[----:B0-----:R-:W-:Y:S02]  /*7a60*/  LEA R3, R3, R2, 0x18 ;  /* 0x0000000203037211 */ /* 0x001fe400078ec0ff */
[----:B------:R-:W-:-:S03]  /*7a70*/  SHF.L.U32 R2, R8, 0x1f, RZ ;  /* 0x0000001f08027819 */ /* 0x000fc600000006ff */
[----:B------:R-:W-:-:S04]  /*7a80*/  VIADD R3, R3, 0x20 ;  /* 0x0000002003037836 */ /* 0x000fc80000000000 */
[C---:B------:R-:W-:Y:S02]  /*7a90*/  IMAD R7, R0.reuse, 0x8, R3 ;  /* 0x0000000800077824 */ /* 0x040fe400078e0203 */
[----:B------:R-:W-:Y:S02]  /*7aa0*/  VIADD R0, R0, 0x1 ;  /* 0x0000000100007836 */ /* 0x000fe40000000000 */
[----:B------:R-:W0:Y:S03]  /*7ab0*/  SYNCS.PHASECHK.TRANS64.TRYWAIT P0, [R7+URZ], R2 ;  /* 0x00000002070075a7 */ /* 0x000e26000800017f */
[----:B------:R-:W-:-:S04]  /*7ac0*/  ISETP.NE.AND P1, PT, R0, 0x4, PT ;  /* 0x000000040000780c */ /* 0x000fc80003f25270 */
[----:B------:R-:W-:Y:S02]  /*7ad0*/  SEL R5, RZ, 0x1, P1 ;  /* 0x00000001ff057807 */ /* 0x000fe40000800000 */
[----:B------:R-:W-:Y:S02]  /*7ae0*/  SEL R0, R0, RZ, P1 ;  /* 0x000000ff00007207 */ /* 0x000fe40000800000 */
[----:B------:R-:W-:-:S03]  /*7af0*/  LOP3.LUT R5, R8, R5, RZ, 0x3c, !PT ;  /* 0x0000000508057212 */ /* 0x000fc600078e3cff */
[----:B------:R-:W-:Y:S01]  /*7b00*/  IMAD R9, R0, 0x8, R3 ;  /* 0x0000000800097824 */ /* 0x000fe200078e0203 */
[----:B------:R-:W-:Y:S01]  /*7b10*/  SHF.L.U32 R4, R5, 0x1f, RZ ;  /* 0x0000001f05047819 */ /* 0x000fe200000006ff */
[----:B0-----:R-:W-:Y:S06]  /*7b20*/  @!P0 BRA `(.L_x_179) ;  /* 0x0000000400088947 */ /* 0x001fec0003800000 */
.L_x_192:
[----:B------:R-:W1:Y:S01]  /*7b30*/  SYNCS.PHASECHK.TRANS64.TRYWAIT P0, [R9+URZ], R4 ;  /* 0x00000004090075a7 */ /* 0x000e62000800017f */
[----:B------:R-:W-:-:S05]  /*7b40*/  VIADD R0, R0, 0x1 ;  /* 0x0000000100007836 */ /* 0x000fca0000000000 */
[----:B------:R-:W-:-:S04]  /*7b50*/  ISETP.NE.AND P1, PT, R0, 0x4, PT ;  /* 0x000000040000780c */ /* 0x000fc80003f25270 */
[----:B0-----:R-:W-:Y:S02]  /*7b60*/  SEL R2, RZ, 0x1, P1 ;  /* 0x00000001ff027807 */ /* 0x001fe40000800000 */
[----:B------:R-:W-:Y:S02]  /*7b70*/  SEL R0, R0, RZ, P1 ;  /* 0x000000ff00007207 */ /* 0x000fe40000800000 */
[----:B------:R-:W-:-:S03]  /*7b80*/  LOP3.LUT R7, R5, R2, RZ, 0x3c, !PT ;  /* 0x0000000205077212 */ /* 0x000fc600078e3cff */
[----:B------:R-:W-:Y:S01]  /*7b90*/  IMAD R6, R0, 0x8, R3 ;  /* 0x0000000800067824 */ /* 0x000fe200078e0203 */
[----:B------:R-:W-:Y:S01]  /*7ba0*/  SHF.L.U32 R5, R7, 0x1f, RZ ;  /* 0x0000001f07057819 */ /* 0x000fe200000006ff */
[----:B-1----:R-:W-:Y:S06]  /*7bb0*/  @!P0 BRA `(.L_x_180) ;  /* 0x0000000000f88947 */ /* 0x002fec0003800000 */
.L_x_193:
[----:B------:R-:W1:Y:S01]  /*7bc0*/  SYNCS.PHASECHK.TRANS64.TRYWAIT P0, [R6+URZ], R5 ;  /* 0x00000005060075a7 */ /* 0x000e62000800017f */
[----:B------:R-:W-:-:S05]  /*7bd0*/  VIADD R0, R0, 0x1 ;  /* 0x0000000100007836 */ /* 0x000fca0000000000 */
[----:B------:R-:W-:-:S04]  /*7be0*/  ISETP.NE.AND P1, PT, R0, 0x4, PT ;  /* 0x000000040000780c */ /* 0x000fc80003f25270 */
[----:B------:R-:W-:Y:S02]  /*7bf0*/  SEL R2, RZ, 0x1, P1 ;  /* 0x00000001ff027807 */ /* 0x000fe40000800000 */
[----:B------:R-:W-:Y:S02]  /*7c00*/  SEL R0, R0, RZ, P1 ;  /* 0x000000ff00007207 */ /* 0x000fe40000800000 */
[----:B------:R-:W-:Y:S01]  /*7c10*/  LOP3.LUT R2, R7, R2, RZ, 0x3c, !PT ;  /* 0x0000000207027212 */ /* 0x000fe200078e3cff */
[----:B-1----:R-:W-:Y:S06]  /*7c20*/  @!P0 BRA `(.L_x_181) ;  /* 0x0000000000f08947 */ /* 0x002fec0003800000 */
.L_x_194:
[----:B------:R-:W-:Y:S01]  /*7c30*/  IMAD R3, R0, 0x8, R3 ;  /* 0x0000000800037824 */ /* 0x000fe200078e0203 */
[----:B------:R-:W-:-:S07]  /*7c40*/  SHF.L.U32 R0, R2, 0x1f, RZ ;  /* 0x0000001f02007819 */ /* 0x000fce00000006ff */
.L_x_182:
[----:B--2---:R2:W3:Y:S02]  /*7c50*/  SYNCS.PHASECHK.TRANS64.TRYWAIT P0, [R3+URZ], R0 ;  /* 0x00000000030075a7 */ /* 0x0044e4000800017f */
[----:B---3--:R-:W-:Y:S05]  /*7c60*/  @!P0 NANOSLEEP.SYNCS 0x989680 ;  /* 0x009896800000895d */ /* 0x008fea0003900000 */
[----:B------:R-:W3:Y:S02]  /*7c70*/  @!P0 SYNCS.PHASECHK.TRANS64 P0, [R3+URZ], R0 ;  /* 0x00000000030085a7 */ /* 0x000ee4000800007f */
[----:B---3--:R-:W-:Y:S05]  /*7c80*/  @!P0 BRA `(.L_x_182) ;  /* 0xfffffffc00f08947 */ /* 0x008fea000383ffff */
.L_x_177:
[----:B------:R-:W-:Y:S05]  /*7c90*/  BSYNC B0 ;  /* 0x0000000000007941 */ /* 0x000fea0003800000 */
.L_x_176:
[----:B------:R-:W-:Y:S05]  /*7ca0*/  EXIT ;  /* 0x000000000000794d */ /* 0x000fea0003800000 */
.L_x_14:
[----:B0-----:R0:W1:Y:S02]  /*7cb0*/  SYNCS.PHASECHK.TRANS64.TRYWAIT P0, [R95+URZ+-0x8], R0 ;  /* 0xfffff8005f0075a7 */ /* 0x001064000800017f */
[----:B-1----:R-:W-:Y:S05]  /*7cc0*/  @!P0 NANOSLEEP.SYNCS 0x989680 ;  /* 0x009896800000895d */ /* 0x002fea0003900000 */
[----:B------:R-:W1:Y:S02]  /*7cd0*/  @!P0 SYNCS.PHASECHK.TRANS64 P0, [R95+URZ+-0x8], R0 ;  /* 0xfffff8005f0085a7 */ /* 0x000e64000800007f */
[----:B-1----:R-:W-:Y:S05]  /*7ce0*/  @!P0 BRA `(.L_x_14) ;  /* 0xfffffffc00f08947 */ /* 0x002fea000383ffff */
[----:B------:R-:W-:Y:S05]  /*7cf0*/  BRA `(.L_x_183) ;  /* 0xffffff9800547947 */ /* 0x000fea000383ffff */
.L_x_19:
[----:B-1----:R1:W2:Y:S02]  /*7d00*/  SYNCS.PHASECHK.TRANS64.TRYWAIT P1, [R3+URZ], R0 ;  /* 0x00000000030075a7 */ /* 0x0022a4000802017f */
[----:B--2---:R-:W-:Y:S05]  /*7d10*/  @!P1 NANOSLEEP.SYNCS 0x989680 ;  /* 0x009896800000995d */ /* 0x004fea0003900000 */
[----:B------:R-:W2:Y:S02]  /*7d20*/  @!P1 SYNCS.PHASECHK.TRANS64 P1, [R3+URZ], R0 ;  /* 0x00000000030095a7 */ /* 0x000ea4000802007f */
[----:B--2---:R-:W-:Y:S05]  /*7d30*/  @!P1 BRA `(.L_x_19) ;  /* 0xfffffffc00f09947 */ /* 0x004fea000383ffff */
[----:B------:R-:W-:Y:S05]  /*7d40*/  BRA `(.L_x_18) ;  /* 0xffffff9800cc7947 */ /* 0x000fea000383ffff */
.L_x_24:
[----:B-1----:R-:W-:-:S04]  /*7d50*/  IMAD.U32 R4, RZ, RZ, UR4 ;  /* 0x00000004ff047e24 */ /* 0x002fc8000f8e00ff */
[----:B------:R1:W2:Y:S03]  /*7d60*/  SYNCS.PHASECHK.TRANS64.TRYWAIT P1, [R4+URZ], R3 ;  /* 0x00000003040075a7 */ /* 0x0002a6000802017f */
[----:B--2---:R-:W-:Y:S05]  /*7d70*/  @!P1 NANOSLEEP.SYNCS 0x989680 ;  /* 0x009896800000995d */ /* 0x004fea0003900000 */
[----:B------:R-:W2:Y:S02]  /*7d80*/  @!P1 SYNCS.PHASECHK.TRANS64 P1, [R4+URZ], R3 ;  /* 0x00000003040095a7 */ /* 0x000ea4000802007f */
[----:B--2---:R-:W-:Y:S05]  /*7d90*/  @!P1 BRA `(.L_x_24) ;  /* 0xfffffffc00ec9947 */ /* 0x004fea000383ffff */
[----:B------:R-:W-:Y:S05]  /*7da0*/  BRA `(.L_x_23) ;  /* 0xffffffa0000c7947 */ /* 0x000fea000383ffff */
.L_x_30:
[----:B0-----:R0:W1:Y:S02]  /*7db0*/  SYNCS.PHASECHK.TRANS64.TRYWAIT P0, [R95+URZ+0x8], R0 ;  /* 0x000008005f0075a7 */ /* 0x001064000800017f */
[----:B-1----:R-:W-:Y:S05]  /*7dc0*/  @!P0 NANOSLEEP.SYNCS 0x989680 ;  /* 0x009896800000895d */ /* 0x002fea0003900000 */
[----:B------:R-:W1:Y:S02]  /*7dd0*/  @!P0 SYNCS.PHASECHK.TRANS64 P0, [R95+URZ+0x8], R0 ;  /* 0x000008005f0085a7 */ /* 0x000e64000800007f */
[----:B-1----:R-:W-:Y:S05]  /*7de0*/  @!P0 BRA `(.L_x_30) ;  /* 0xfffffffc00f08947 */ /* 0x002fea000383ffff */
[----:B------:R-:W-:Y:S05]  /*7df0*/  BRA `(.L_x_184) ;  /* 0xffffffa400847947 */ /* 0x000fea000383ffff */
.L_x_163:
[----:B------:R-:W-:Y:S01]  /*7e00*/  BSSY B1, `(.L_x_185) ;  /* 0x0000006000017945 */ /* 0x000fe20003800000 */
[----:B------:R-:W-:-:S07]  /*7e10*/  IMAD.MOV.U32 R15, RZ, RZ, -0x1 ;  /* 0xffffffffff0f7424 */ /* 0x000fce00078e00ff */
[----:B------:R-:W-:Y:S05]  /*7e20*/  WARPSYNC.COLLECTIVE R15, `(.L_x_186) ;  /* 0x000000000f0c7348 */ /* 0x000fea0003c00000 */
[----:B------:R-:W-:Y:S02]  /*7e30*/  ELECT P6, UR62, PT ;  /* 0x00000000003e782f */ /* 0x000fe400038c0000 */
[----:B------:R-:W-:Y:S01]  /*7e40*/  MOV R14, UR62 ;  /* 0x0000003e000e7c02 */ /* 0x000fe20008000f00 */
[----:B------:R-:W-:Y:S10]  /*7e50*/  ENDCOLLECTIVE ;  /* 0x000000000000791b */ /* 0x000ff40003800000 */
.L_x_186:
[----:B------:R-:W-:Y:S05]  /*7e60*/  BSYNC B1 ;  /* 0x0000000000017941 */ /* 0x000fea0003800000 */
.L_x_185:
[----:B------:R-:W-:Y:S05]  /*7e70*/  BRA `(.L_x_187) ;  /* 0xffffffec00d87947 */ /* 0x000fea000383ffff */
.L_x_166:
[----:B-1----:R1:W2:Y:S02]  /*7e80*/  SYNCS.PHASECHK.TRANS64.TRYWAIT P1, [R7+URZ+0x20], R4 ;  /* 0x00002004070075a7 */ /* 0x0022a4000802017f */
[----:B--2---:R-:W-:Y:S05]  /*7e90*/  @!P1 NANOSLEEP.SYNCS 0x989680 ;  /* 0x009896800000995d */ /* 0x004fea0003900000 */
[----:B------:R-:W2:Y:S02]  /*7ea0*/  @!P1 SYNCS.PHASECHK.TRANS64 P1, [R7+URZ+0x20], R4 ;  /* 0x00002004070095a7 */ /* 0x000ea4000802007f */
[----:B--2---:R-:W-:Y:S05]  /*7eb0*/  @!P1 BRA `(.L_x_166) ;  /* 0xfffffffc00f09947 */ /* 0x004fea000383ffff */
[----:B------:R-:W-:Y:S05]  /*7ec0*/  BRA `(.L_x_188) ;  /* 0xfffffff0000c7947 */ /* 0x000fea000383ffff */
.L_x_175:
[----:B------:R-:W-:Y:S01]  /*7ed0*/  BSSY B0, `(.L_x_189) ;  /* 0x0000006000007945 */ /* 0x000fe20003800000 */
[----:B------:R-:W-:-:S07]  /*7ee0*/  IMAD.MOV.U32 R15, RZ, RZ, -0x1 ;  /* 0xffffffffff0f7424 */ /* 0x000fce00078e00ff */
[----:B------:R-:W-:Y:S05]  /*7ef0*/  WARPSYNC.COLLECTIVE R15, `(.L_x_190) ;  /* 0x000000000f0c7348 */ /* 0x000fea0003c00000 */
[----:B------:R-:W-:Y:S02]  /*7f00*/  ELECT P6, UR62, PT ;  /* 0x00000000003e782f */ /* 0x000fe400038c0000 */
[----:B------:R-:W-:Y:S01]  /*7f10*/  MOV R14, UR62 ;  /* 0x0000003e000e7c02 */ /* 0x000fe20008000f00 */
[----:B------:R-:W-:Y:S10]  /*7f20*/  ENDCOLLECTIVE ;  /* 0x000000000000791b */ /* 0x000ff40003800000 */
.L_x_190:
[----:B------:R-:W-:Y:S05]  /*7f30*/  BSYNC B0 ;  /* 0x0000000000007941 */ /* 0x000fea0003800000 */
.L_x_189:
[----:B------:R-:W-:Y:S05]  /*7f40*/  BRA `(.L_x_191) ;  /* 0xfffffff800a07947 */ /* 0x000fea000383ffff */
.L_x_179:
[----:B0-----:R0:W1:Y:S02]  /*7f50*/  SYNCS.PHASECHK.TRANS64.TRYWAIT P0, [R7+URZ], R2 ;  /* 0x00000002070075a7 */ /* 0x001064000800017f */
[----:B-1----:R-:W-:Y:S05]  /*7f60*/  @!P0 NANOSLEEP.SYNCS 0x989680 ;  /* 0x009896800000895d */ /* 0x002fea0003900000 */
[----:B------:R-:W1:Y:S02]  /*7f70*/  @!P0 SYNCS.PHASECHK.TRANS64 P0, [R7+URZ], R2 ;  /* 0x00000002070085a7 */ /* 0x000e64000800007f */
[----:B-1----:R-:W-:Y:S05]  /*7f80*/  @!P0 BRA `(.L_x_179) ;  /* 0xfffffffc00f08947 */ /* 0x002fea000383ffff */
[----:B------:R-:W-:Y:S05]  /*7f90*/  BRA `(.L_x_192) ;  /* 0xfffffff800e47947 */ /* 0x000fea000383ffff */
.L_x_180:
[----:B0-----:R0:W1:Y:S02]  /*7fa0*/  SYNCS.PHASECHK.TRANS64.TRYWAIT P0, [R9+URZ], R4 ;  /* 0x00000004090075a7 */ /* 0x001064000800017f */
[----:B-1----:R-:W-:Y:S05]  /*7fb0*/  @!P0 NANOSLEEP.SYNCS 0x989680 ;  /* 0x009896800000895d */ /* 0x002fea0003900000 */
[----:B------:R-:W1:Y:S02]  /*7fc0*/  @!P0 SYNCS.PHASECHK.TRANS64 P0, [R9+URZ], R4 ;  /* 0x00000004090085a7 */ /* 0x000e64000800007f */
[----:B-1----:R-:W-:Y:S05]  /*7fd0*/  @!P0 BRA `(.L_x_180) ;  /* 0xfffffffc00f08947 */ /* 0x002fea000383ffff */
[----:B------:R-:W-:Y:S05]  /*7fe0*/  BRA `(.L_x_193) ;  /* 0xfffffff800f47947 */ /* 0x000fea000383ffff */
.L_x_181:
[----:B-1----:R1:W2:Y:S02]  /*7ff0*/  SYNCS.PHASECHK.TRANS64.TRYWAIT P0, [R6+URZ], R5 ;  /* 0x00000005060075a7 */ /* 0x0022a4000800017f */
[----:B--2---:R-:W-:Y:S05]  /*8000*/  @!P0 NANOSLEEP.SYNCS 0x989680 ;  /* 0x009896800000895d */ /* 0x004fea0003900000 */
[----:B------:R-:W2:Y:S02]  /*8010*/  @!P0 SYNCS.PHASECHK.TRANS64 P0, [R6+URZ], R5 ;  /* 0x00000005060085a7 */ /* 0x000ea4000800007f */
[----:B--2---:R-:W-:Y:S05]  /*8020*/  @!P0 BRA `(.L_x_181) ;  /* 0xfffffffc00f08947 */ /* 0x004fea000383ffff */
[----:B------:R-:W-:Y:S05]  /*8030*/  BRA `(.L_x_194) ;  /* 0xfffffff800fc7947 */ /* 0x000fea000383ffff */
.L_x_195:
[----:B------:R-:W-:-:S00]  /*8040*/  BRA `(.L_x_195) ;  /* 0xfffffffc00fc7947 */ /* 0x000fc0000383ffff */
[----:B------:R-:W-:-:S00]  /*8050*/  NOP ;  /* 0x0000000000007918 */ /* 0x000fc00000000000 */
        /* <DEDUP_REMOVED lines=10> */
.L_x_196:


//--------------------- .nv.global.init           --------------------------
	.section	.nv.global.init,"aw",@progbits
.nv.global.init:
	.type		$str$22,@object
	.size		$str$22,($str$23 - $str$22)
$str$22:
        /*0000*/ 	.byte	0x6b, 0x5f, 0x74, 0x69, 0x6c, 0x65, 0x5f, 0x63, 0x6f, 0x75, 0x6e, 0x74, 0x20, 0x3e, 0x3d, 0x20
        /*0010*/ 	.byte	0x31, 0x00
	.type		$str$23,@object
	.size		$str$23,(__unnamed_1 - $str$23)
$str$23:
        /*0012*/ 	.byte	0x2f, 0x74, 0x6d, 0x70, 0x2f, 0x63, 0x75, 0x74, 0x6c, 0x61, 0x73, 0x73, 0x5f, 0x73, 0x77, 0x65
        /*0022*/ 	.byte	0x65, 0x70, 0x5f, 0x73, 0x72, 0x63, 0x2f, 0x69, 0x6e, 0x63, 0x6c, 0x75, 0x64, 0x65, 0x2f, 0x63
        /*0032*/ 	.byte	0x75, 0x74, 0x6c, 0x61, 0x73, 0x73, 0x2f, 0x67, 0x65, 0x6d, 0x6d, 0x2f, 0x63, 0x6f, 0x6c, 0x6c
        /*0042*/ 	.byte	0x65, 0x63, 0x74, 0x69, 0x76, 0x65, 0x2f, 0x73, 0x6d, 0x39, 0x30, 0x5f, 0x6d, 0x6d, 0x61, 0x5f
        /*0052*/ 	.byte	0x74, 0x6d, 0x61, 0x5f, 0x67, 0x6d, 0x6d, 0x61, 0x5f, 0x73, 0x73, 0x5f, 0x77, 0x61, 0x72, 0x70
        /*0062*/ 	.byte	0x73, 0x70, 0x65, 0x63, 0x69, 0x61, 0x6c, 0x69, 0x7a, 0x65, 0x64, 0x2e, 0x68, 0x70, 0x70, 0x00
	.type		__unnamed_1,@object
	.size		__unnamed_1,(.L_0 - __unnamed_1)
__unnamed_1:
        /*0072*/ 	.byte	0x76, 0x6f, 0x69, 0x64, 0x20, 0x63, 0x75, 0x74, 0x6c, 0x61, 0x73, 0x73, 0x3a, 0x3a, 0x67, 0x65
        /* <DEDUP_REMOVED lines=176> */
        /*0b82*/ 	.byte	0x3a, 0x69, 0x64, 0x65, 0x6e, 0x74, 0x69, 0x74, 0x79, 0x5d, 0x00
.L_0:


//--------------------- .nv.shared._ZN7cutlass13device_kernelINS_4gemm6kernel13GemmUniversalIN4cute5tupleIJiiiiEEENS1_10collective13CollectiveMmaINS1_34MainloopSm90TmaGmmaWarpSpecializedILi4ENS5_IJNS4_1CILi1EEESB_SB_EEENS1_32KernelTmaWarpSpecializedPingpongEEENS5_IJNSA_ILi64EEENSA_ILi128EEESF_EEENS_10tfloat32_tENS5_IJlSB_lEEESI_SJ_NS4_8TiledMMAINS4_8MMA_AtomIJNS4_4SM904GMMA30MMA_64x128x8_F32TF32TF32_SS_TNILNSN_7ScaleInE1ELSP_1EEEEEENS4_6LayoutISC_NS5_IJNSA_ILi0EEEST_ST_EEEEENS5_IJNS4_10UnderscoreESW_SW_EEEEENS4_13SM90_TMA_LOADENS4_14ComposedLayoutINS4_7SwizzleILi3ELi4ELi3EEENS4_18smem_ptr_flag_bitsILi32EEENSS_INS5_IJNSA_ILi8EEENSA_ILi32EEEEEENS5_IJS16_SB_EEEEEEEvNS4_8identityESZ_S1A_vS1B_EENS_8epilogue10collective6detail29Sm90TmaWarpSpecializedAdapterINS1E_15DefaultEpilogueISI_SJ_SJ_NS1D_6thread17LinearCombinationISI_Li1EffLNS1I_9ScaleType4KindE0ELNS_15FloatRoundStyleE2ESI_EENS1_15EpilogueDefaultEEEEEvvEEEEvNT_6ParamsE --------------------------
	.section	.nv.shared._ZN7cutlass13device_kernelINS_4gemm6kernel13GemmUniversalIN4cute5tupleIJiiiiEEENS1_10collective13CollectiveMmaINS1_34MainloopSm90TmaGmmaWarpSpecializedILi4ENS5_IJNS4_1CILi1EEESB_SB_EEENS1_32KernelTmaWarpSpecializedPingpongEEENS5_IJNSA_ILi64EEENSA_ILi128EEESF_EEENS_10tfloat32_tENS5_IJlSB_lEEESI_SJ_NS4_8TiledMMAINS4_8MMA_AtomIJNS4_4SM904GMMA30MMA_64x128x8_F32TF32TF32_SS_TNILNSN_7ScaleInE1ELSP_1EEEEEENS4_6LayoutISC_NS5_IJNSA_ILi0EEEST_ST_EEEEENS5_IJNS4_10UnderscoreESW_SW_EEEEENS4_13SM90_TMA_LOADENS4_14ComposedLayoutINS4_7SwizzleILi3ELi4ELi3EEENS4_18smem_ptr_flag_bitsILi32EEENSS_INS5_IJNSA_ILi8EEENSA_ILi32EEEEEENS5_IJS16_SB_EEEEEEEvNS4_8identityESZ_S1A_vS1B_EENS_8epilogue10collective6detail29Sm90TmaWarpSpecializedAdapterINS1E_15DefaultEpilogueISI_SJ_SJ_NS1D_6thread17LinearCombinationISI_Li1EffLNS1I_9ScaleType4KindE0ELNS_15FloatRoundStyleE2ESI_EENS1_15EpilogueDefaultEEEEEvvEEEEvNT_6ParamsE,"aw",@nobits
	.sectionflags	@""
	.align	16
	.zero		1024


//--------------------- .nv.shared.reserved.0     --------------------------
	.section	.nv.shared.reserved.0,"aw",@nobits
	.weak		__nv_reservedSMEM_offset_0_alias
	.size		__nv_reservedSMEM_offset_0_alias, 0, 0
	.other		__nv_reservedSMEM_offset_0_alias,@"STO_CUDA_RESERVED_SHARED STV_DEFAULT"
__nv_reservedSMEM_offset_0_alias:
	.zero		0


//--------------------- .nv.global                --------------------------
	.section	.nv.global,"aw",@nobits
.nv.global:
	.type		_ZN39_INTERNAL_4d9c157b_4_k_cu_55527a18_57294cute1_E,@object
	.size		_ZN39_INTERNAL_4d9c157b_4_k_cu_55527a18_57294cute1_E,(_ZN39_INTERNAL_4d9c157b_4_k_cu_55527a18_57294cuda3std3__45__cpo6cbeginE - _ZN39_INTERNAL_4d9c157b_4_k_cu_55527a18_57294cute1_E)
_ZN39_INTERNAL_4d9c157b_4_k_cu_55527a18_57294cute1_E:
	.zero		1
	.type		_ZN39_INTERNAL_4d9c157b_4_k_cu_55527a18_57294cuda3std3__45__cpo6cbeginE,@object
	.size		_ZN39_INTERNAL_4d9c157b_4_k_cu_55527a18_57294cuda3std3__45__cpo6cbeginE,(_ZN39_INTERNAL_4d9c157b_4_k_cu_55527a18_57294cuda3std3__48in_placeE - _ZN39_INTERNAL_4d9c157b_4_k_cu_55527a18_57294cuda3std3__45__cpo6cbeginE)
_ZN39_INTERNAL_4d9c157b_4_k_cu_55527a18_57294cuda3std3__45__cpo6cbeginE:
	.zero		1
	.type		_ZN39_INTERNAL_4d9c157b_4_k_cu_55527a18_57294cuda3std3__48in_placeE,@object
	.size		_ZN39_INTERNAL_4d9c157b_4_k_cu_55527a18_57294cuda3std3__48in_placeE,(_ZN39_INTERNAL_4d9c157b_4_k_cu_55527a18_57294cuda3std6ranges3__45__cpo9iter_moveE - _ZN39_INTERNAL_4d9c157b_4_k_cu_55527a18_57294cuda3std3__48in_placeE)
_ZN39_INTERNAL_4d9c157b_4_k_cu_55527a18_57294cuda3std3__48in_placeE:
	.zero		1
	.type		_ZN39_INTERNAL_4d9c157b_4_k_cu_55527a18_57294cuda3std6ranges3__45__cpo9iter_moveE,@object
	.size		_ZN39_INTERNAL_4d9c157b_4_k_cu_55527a18_57294cuda3std6ranges3__45__cpo9iter_moveE,(_ZN39_INTERNAL_4d9c157b_4_k_cu_55527a18_57294cuda3std3__45__cpo5beginE - _ZN39_INTERNAL_4d9c157b_4_k_cu_55527a18_57294cuda3std6ranges3__45__cpo9iter_moveE)
_ZN39_INTERNAL_4d9c157b_4_k_cu_55527a18_57294cuda3std6ranges3__45__cpo9iter_moveE:
	.zero		1
	.type		_ZN39_INTERNAL_4d9c157b_4_k_cu_55527a18_57294cuda3std3__45__cpo5beginE,@object
	.size		_ZN39_INTERNAL_4d9c157b_4_k_cu_55527a18_57294cuda3std3__45__cpo5beginE,(_ZN39_INTERNAL_4d9c157b_4_k_cu_55527a18_57294cuda3std3__441_GLOBAL__N__4d9c157b_4_k_cu_55527a18_57296ignoreE - _ZN39_INTERNAL_4d9c157b_4_k_cu_55527a18_57294cuda3std3__45__cpo5beginE)
_ZN39_INTERNAL_4d9c157b_4_k_cu_55527a18_57294cuda3std3__45__cpo5beginE:
	.zero		1
	.type		_ZN39_INTERNAL_4d9c157b_4_k_cu_55527a18_57294cuda3std3__441_GLOBAL__N__4d9c157b_4_k_cu_55527a18_57296ignoreE,@object
	.size		_ZN39_INTERNAL_4d9c157b_4_k_cu_55527a18_57294cuda3std3__441_GLOBAL__N__4d9c157b_4_k_cu_55527a18_57296ignoreE,(_ZN39_INTERNAL_4d9c157b_4_k_cu_55527a18_57294cute7productE - _ZN39_INTERNAL_4d9c157b_4_k_cu_55527a18_57294cuda3std3__441_GLOBAL__N__4d9c157b_4_k_cu_55527a18_57296ignoreE)
_ZN39_INTERNAL_4d9c157b_4_k_cu_55527a18_57294cuda3std3__441_GLOBAL__N__4d9c157b_4_k_cu_55527a18_57296ignoreE:
	.zero		1
	.type		_ZN39_INTERNAL_4d9c157b_4_k_cu_55527a18_57294cute7productE,@object
	.size		_ZN39_INTERNAL_4d9c157b_4_k_cu_55527a18_57294cute7productE,(_ZN39_INTERNAL_4d9c157b_4_k_cu_55527a18_57294cuda3std3__45__cpo3endE - _ZN39_INTERNAL_4d9c157b_4_k_cu_55527a18_57294cute7productE)
_ZN39_INTERNAL_4d9c157b_4_k_cu_55527a18_57294cute7productE:
	.zero		1
	.type		_ZN39_INTERNAL_4d9c157b_4_k_cu_55527a18_57294cuda3std3__45__cpo3endE,@object
	.size		_ZN39_INTERNAL_4d9c157b_4_k_cu_55527a18_57294cuda3std3__45__cpo3endE,(_ZN39_INTERNAL_4d9c157b_4_k_cu_55527a18_57294cuda3std3__419piecewise_constructE - _ZN39_INTERNAL_4d9c157b_4_k_cu_55527a18_57294cuda3std3__45__cpo3endE)
_ZN39_INTERNAL_4d9c157b_4_k_cu_55527a18_57294cuda3std3__45__cpo3endE:
	.zero		1
	.type		_ZN39_INTERNAL_4d9c157b_4_k_cu_55527a18_57294cuda3std3__419piecewise_constructE,@object
	.size		_ZN39_INTERNAL_4d9c157b_4_k_cu_55527a18_57294cuda3std3__419piecewise_constructE,(_ZN39_INTERNAL_4d9c157b_4_k_cu_55527a18_57294cuda3std3__45__cpo4cendE - _ZN39_INTERNAL_4d9c157b_4_k_cu_55527a18_57294cuda3std3__419piecewise_constructE)
_ZN39_INTERNAL_4d9c157b_4_k_cu_55527a18_57294cuda3std3__419piecewise_constructE:
	.zero		1
	.type		_ZN39_INTERNAL_4d9c157b_4_k_cu_55527a18_57294cuda3std3__45__cpo4cendE,@object
	.size		_ZN39_INTERNAL_4d9c157b_4_k_cu_55527a18_57294cuda3std3__45__cpo4cendE,(_ZN39_INTERNAL_4d9c157b_4_k_cu_55527a18_57294cuda3std6ranges3__45__cpo4swapE - _ZN39_INTERNAL_4d9c157b_4_k_cu_55527a18_57294cuda3std3__45__cpo4cendE)
_ZN39_INTERNAL_4d9c157b_4_k_cu_55527a18_57294cuda3std3__45__cpo4cendE:
	.zero		1
	.type		_ZN39_INTERNAL_4d9c157b_4_k_cu_55527a18_57294cuda3std6ranges3__45__cpo4swapE,@object
	.size		_ZN39_INTERNAL_4d9c157b_4_k_cu_55527a18_57294cuda3std6ranges3__45__cpo4swapE,(.L_8 - _ZN39_INTERNAL_4d9c157b_4_k_cu_55527a18_57294cuda3std6ranges3__45__cpo4swapE)
_ZN39_INTERNAL_4d9c157b_4_k_cu_55527a18_57294cuda3std6ranges3__45__cpo4swapE:
	.zero		1
.L_8:


//--------------------- .nv.constant0._ZN7cutlass13device_kernelINS_4gemm6kernel13GemmUniversalIN4cute5tupleIJiiiiEEENS1_10collective13CollectiveMmaINS1_34MainloopSm90TmaGmmaWarpSpecializedILi4ENS5_IJNS4_1CILi1EEESB_SB_EEENS1_32KernelTmaWarpSpecializedPingpongEEENS5_IJNSA_ILi64EEENSA_ILi128EEESF_EEENS_10tfloat32_tENS5_IJlSB_lEEESI_SJ_NS4_8TiledMMAINS4_8MMA_AtomIJNS4_4SM904GMMA30MMA_64x128x8_F32TF32TF32_SS_TNILNSN_7ScaleInE1ELSP_1EEEEEENS4_6LayoutISC_NS5_IJNSA_ILi0EEEST_ST_EEEEENS5_IJNS4_10UnderscoreESW_SW_EEEEENS4_13SM90_TMA_LOADENS4_14ComposedLayoutINS4_7SwizzleILi3ELi4ELi3EEENS4_18smem_ptr_flag_bitsILi32EEENSS_INS5_IJNSA_ILi8EEENSA_ILi32EEEEEENS5_IJS16_SB_EEEEEEEvNS4_8identityESZ_S1A_vS1B_EENS_8epilogue10collective6detail29Sm90TmaWarpSpecializedAdapterINS1E_15DefaultEpilogueISI_SJ_SJ_NS1D_6thread17LinearCombinationISI_Li1EffLNS1I_9ScaleType4KindE0ELNS_15FloatRoundStyleE2ESI_EENS1_15EpilogueDefaultEEEEEvvEEEEvNT_6ParamsE --------------------------
	.section	.nv.constant0._ZN7cutlass13device_kernelINS_4gemm6kernel13GemmUniversalIN4cute5tupleIJiiiiEEENS1_10collective13CollectiveMmaINS1_34MainloopSm90TmaGmmaWarpSpecializedILi4ENS5_IJNS4_1CILi1EEESB_SB_EEENS1_32KernelTmaWarpSpecializedPingpongEEENS5_IJNSA_ILi64EEENSA_ILi128EEESF_EEENS_10tfloat32_tENS5_IJlSB_lEEESI_SJ_NS4_8TiledMMAINS4_8MMA_AtomIJNS4_4SM904GMMA30MMA_64x128x8_F32TF32TF32_SS_TNILNSN_7ScaleInE1ELSP_1EEEEEENS4_6LayoutISC_NS5_IJNSA_ILi0EEEST_ST_EEEEENS5_IJNS4_10UnderscoreESW_SW_EEEEENS4_13SM90_TMA_LOADENS4_14ComposedLayoutINS4_7SwizzleILi3ELi4ELi3EEENS4_18smem_ptr_flag_bitsILi32EEENSS_INS5_IJNSA_ILi8EEENSA_ILi32EEEEEENS5_IJS16_SB_EEEEEEEvNS4_8identityESZ_S1A_vS1B_EENS_8epilogue10collective6detail29Sm90TmaWarpSpecializedAdapterINS1E_15DefaultEpilogueISI_SJ_SJ_NS1D_6thread17LinearCombinationISI_Li1EffLNS1I_9ScaleType4KindE0ELNS_15FloatRoundStyleE2ESI_EENS1_15EpilogueDefaultEEEEEvvEEEEvNT_6ParamsE,"a",@progbits
	.sectionflags	@""
	.align	4
.nv.constant0._ZN7cutlass13device_kernelINS_4gemm6kernel13GemmUniversalIN4cute5tupleIJiiiiEEENS1_10collective13CollectiveMmaINS1_34MainloopSm90TmaGmmaWarpSpecializedILi4ENS5_IJNS4_1CILi1EEESB_SB_EEENS1_32KernelTmaWarpSpecializedPingpongEEENS5_IJNSA_ILi64EEENSA_ILi128EEESF_EEENS_10tfloat32_tENS5_IJlSB_lEEESI_SJ_NS4_8TiledMMAINS4_8MMA_AtomIJNS4_4SM904GMMA30MMA_64x128x8_F32TF32TF32_SS_TNILNSN_7ScaleInE1ELSP_1EEEEEENS4_6LayoutISC_NS5_IJNSA_ILi0EEEST_ST_EEEEENS5_IJNS4_10UnderscoreESW_SW_EEEEENS4_13SM90_TMA_LOADENS4_14ComposedLayoutINS4_7SwizzleILi3ELi4ELi3EEENS4_18smem_ptr_flag_bitsILi32EEENSS_INS5_IJNSA_ILi8EEENSA_ILi32EEEEEENS5_IJS16_SB_EEEEEEEvNS4_8identityESZ_S1A_vS1B_EENS_8epilogue10collective6detail29Sm90TmaWarpSpecializedAdapterINS1E_15DefaultEpilogueISI_SJ_SJ_NS1D_6thread17LinearCombinationISI_Li1EffLNS1I_9ScaleType4KindE0ELNS_15FloatRoundStyleE2ESI_EENS1_15EpilogueDefaultEEEEEvvEEEEvNT_6ParamsE:
	.zero		1664


//--------------------- SYMBOLS --------------------------

	.type		.nv.reservedSmem.offset0,@object
	.size		.nv.reservedSmem.offset0,0x4
	.type		__assertfail,@function
